//
// Generated by NVIDIA NVVM Compiler
//
// Compiler Build ID: CL-36424714
// Cuda compilation tools, release 13.0, V13.0.88
// Based on NVVM 20.0.0
//

.version 9.0
.target sm_100
.address_size 64

	// .globl	_Z8init_i32Piiiii

.visible .entry _Z8init_i32Piiiii(
	.param .u64 .ptr .align 1 _Z8init_i32Piiiii_param_0,
	.param .u32 _Z8init_i32Piiiii_param_1,
	.param .u32 _Z8init_i32Piiiii_param_2,
	.param .u32 _Z8init_i32Piiiii_param_3,
	.param .u32 _Z8init_i32Piiiii_param_4
)
{
	.reg .pred 	%p<4>;
	.reg .b32 	%r<16>;
	.reg .b64 	%rd<5>;

	ld.param.u64 	%rd1, [_Z8init_i32Piiiii_param_0];
	ld.param.u32 	%r3, [_Z8init_i32Piiiii_param_1];
	ld.param.u32 	%r4, [_Z8init_i32Piiiii_param_2];
	ld.param.u32 	%r5, [_Z8init_i32Piiiii_param_3];
	ld.param.u32 	%r6, [_Z8init_i32Piiiii_param_4];
	mov.u32 	%r8, %ctaid.x;
	mov.u32 	%r9, %ntid.x;
	mov.u32 	%r10, %tid.x;
	mad.lo.s32 	%r1, %r8, %r9, %r10;
	mov.u32 	%r11, %ctaid.y;
	mov.u32 	%r12, %ntid.y;
	mov.u32 	%r13, %tid.y;
	mad.lo.s32 	%r14, %r11, %r12, %r13;
	setp.ge.s32 	%p1, %r1, %r5;
	setp.ge.s32 	%p2, %r14, %r6;
	or.pred  	%p3, %p1, %p2;
	@%p3 bra 	$L__BB0_2;
	cvta.to.global.u64 	%rd2, %rd1;
	mad.lo.s32 	%r15, %r3, %r14, %r1;
	mul.wide.s32 	%rd3, %r15, 4;
	add.s64 	%rd4, %rd2, %rd3;
	st.global.u32 	[%rd4], %r4;
$L__BB0_2:
	ret;

}
	// .globl	_Z8init_f32Pfifii
.visible .entry _Z8init_f32Pfifii(
	.param .u64 .ptr .align 1 _Z8init_f32Pfifii_param_0,
	.param .u32 _Z8init_f32Pfifii_param_1,
	.param .f32 _Z8init_f32Pfifii_param_2,
	.param .u32 _Z8init_f32Pfifii_param_3,
	.param .u32 _Z8init_f32Pfifii_param_4
)
{
	.reg .pred 	%p<4>;
	.reg .b32 	%r<15>;
	.reg .b32 	%f<2>;
	.reg .b64 	%rd<5>;

	ld.param.u64 	%rd1, [_Z8init_f32Pfifii_param_0];
	ld.param.u32 	%r3, [_Z8init_f32Pfifii_param_1];
	ld.param.f32 	%f1, [_Z8init_f32Pfifii_param_2];
	ld.param.u32 	%r4, [_Z8init_f32Pfifii_param_3];
	ld.param.u32 	%r5, [_Z8init_f32Pfifii_param_4];
	mov.u32 	%r7, %ctaid.x;
	mov.u32 	%r8, %ntid.x;
	mov.u32 	%r9, %tid.x;
	mad.lo.s32 	%r1, %r7, %r8, %r9;
	mov.u32 	%r10, %ctaid.y;
	mov.u32 	%r11, %ntid.y;
	mov.u32 	%r12, %tid.y;
	mad.lo.s32 	%r13, %r10, %r11, %r12;
	setp.ge.s32 	%p1, %r1, %r4;
	setp.ge.s32 	%p2, %r13, %r5;
	or.pred  	%p3, %p1, %p2;
	@%p3 bra 	$L__BB1_2;
	cvta.to.global.u64 	%rd2, %rd1;
	mad.lo.s32 	%r14, %r3, %r13, %r1;
	mul.wide.s32 	%rd3, %r14, 4;
	add.s64 	%rd4, %rd2, %rd3;
	st.global.f32 	[%rd4], %f1;
$L__BB1_2:
	ret;

}
	// .globl	_Z12addValue_i32PiiiS_iii
.visible .entry _Z12addValue_i32PiiiS_iii(
	.param .u64 .ptr .align 1 _Z12addValue_i32PiiiS_iii_param_0,
	.param .u32 _Z12addValue_i32PiiiS_iii_param_1,
	.param .u32 _Z12addValue_i32PiiiS_iii_param_2,
	.param .u64 .ptr .align 1 _Z12addValue_i32PiiiS_iii_param_3,
	.param .u32 _Z12addValue_i32PiiiS_iii_param_4,
	.param .u32 _Z12addValue_i32PiiiS_iii_param_5,
	.param .u32 _Z12addValue_i32PiiiS_iii_param_6
)
{
	.reg .pred 	%p<4>;
	.reg .b32 	%r<20>;
	.reg .b64 	%rd<9>;

	ld.param.u64 	%rd1, [_Z12addValue_i32PiiiS_iii_param_0];
	ld.param.u32 	%r3, [_Z12addValue_i32PiiiS_iii_param_1];
	ld.param.u32 	%r4, [_Z12addValue_i32PiiiS_iii_param_2];
	ld.param.u64 	%rd2, [_Z12addValue_i32PiiiS_iii_param_3];
	ld.param.u32 	%r5, [_Z12addValue_i32PiiiS_iii_param_4];
	ld.param.u32 	%r6, [_Z12addValue_i32PiiiS_iii_param_5];
	ld.param.u32 	%r7, [_Z12addValue_i32PiiiS_iii_param_6];
	mov.u32 	%r9, %ctaid.x;
	mov.u32 	%r10, %ntid.x;
	mov.u32 	%r11, %tid.x;
	mad.lo.s32 	%r1, %r9, %r10, %r11;
	mov.u32 	%r12, %ctaid.y;
	mov.u32 	%r13, %ntid.y;
	mov.u32 	%r14, %tid.y;
	mad.lo.s32 	%r15, %r12, %r13, %r14;
	setp.ge.s32 	%p1, %r1, %r6;
	setp.ge.s32 	%p2, %r15, %r7;
	or.pred  	%p3, %p1, %p2;
	@%p3 bra 	$L__BB2_2;
	cvta.to.global.u64 	%rd3, %rd1;
	cvta.to.global.u64 	%rd4, %rd2;
	mad.lo.s32 	%r16, %r3, %r15, %r1;
	mul.wide.s32 	%rd5, %r16, 4;
	add.s64 	%rd6, %rd3, %rd5;
	ld.global.u32 	%r17, [%rd6];
	add.s32 	%r18, %r17, %r4;
	mad.lo.s32 	%r19, %r5, %r15, %r1;
	mul.wide.s32 	%rd7, %r19, 4;
	add.s64 	%rd8, %rd4, %rd7;
	st.global.u32 	[%rd8], %r18;
$L__BB2_2:
	ret;

}
	// .globl	_Z12addValue_f32PfifS_iii
.visible .entry _Z12addValue_f32PfifS_iii(
	.param .u64 .ptr .align 1 _Z12addValue_f32PfifS_iii_param_0,
	.param .u32 _Z12addValue_f32PfifS_iii_param_1,
	.param .f32 _Z12addValue_f32PfifS_iii_param_2,
	.param .u64 .ptr .align 1 _Z12addValue_f32PfifS_iii_param_3,
	.param .u32 _Z12addValue_f32PfifS_iii_param_4,
	.param .u32 _Z12addValue_f32PfifS_iii_param_5,
	.param .u32 _Z12addValue_f32PfifS_iii_param_6
)
{
	.reg .pred 	%p<4>;
	.reg .b32 	%r<17>;
	.reg .b32 	%f<4>;
	.reg .b64 	%rd<9>;

	ld.param.u64 	%rd1, [_Z12addValue_f32PfifS_iii_param_0];
	ld.param.u32 	%r3, [_Z12addValue_f32PfifS_iii_param_1];
	ld.param.f32 	%f1, [_Z12addValue_f32PfifS_iii_param_2];
	ld.param.u64 	%rd2, [_Z12addValue_f32PfifS_iii_param_3];
	ld.param.u32 	%r4, [_Z12addValue_f32PfifS_iii_param_4];
	ld.param.u32 	%r5, [_Z12addValue_f32PfifS_iii_param_5];
	ld.param.u32 	%r6, [_Z12addValue_f32PfifS_iii_param_6];
	mov.u32 	%r8, %ctaid.x;
	mov.u32 	%r9, %ntid.x;
	mov.u32 	%r10, %tid.x;
	mad.lo.s32 	%r1, %r8, %r9, %r10;
	mov.u32 	%r11, %ctaid.y;
	mov.u32 	%r12, %ntid.y;
	mov.u32 	%r13, %tid.y;
	mad.lo.s32 	%r14, %r11, %r12, %r13;
	setp.ge.s32 	%p1, %r1, %r5;
	setp.ge.s32 	%p2, %r14, %r6;
	or.pred  	%p3, %p1, %p2;
	@%p3 bra 	$L__BB3_2;
	cvta.to.global.u64 	%rd3, %rd1;
	cvta.to.global.u64 	%rd4, %rd2;
	mad.lo.s32 	%r15, %r3, %r14, %r1;
	mul.wide.s32 	%rd5, %r15, 4;
	add.s64 	%rd6, %rd3, %rd5;
	ld.global.f32 	%f2, [%rd6];
	add.f32 	%f3, %f1, %f2;
	mad.lo.s32 	%r16, %r4, %r14, %r1;
	mul.wide.s32 	%rd7, %r16, 4;
	add.s64 	%rd8, %rd4, %rd7;
	st.global.f32 	[%rd8], %f3;
$L__BB3_2:
	ret;

}
	// .globl	_Z7scl_i32PiiiS_iii
.visible .entry _Z7scl_i32PiiiS_iii(
	.param .u64 .ptr .align 1 _Z7scl_i32PiiiS_iii_param_0,
	.param .u32 _Z7scl_i32PiiiS_iii_param_1,
	.param .u32 _Z7scl_i32PiiiS_iii_param_2,
	.param .u64 .ptr .align 1 _Z7scl_i32PiiiS_iii_param_3,
	.param .u32 _Z7scl_i32PiiiS_iii_param_4,
	.param .u32 _Z7scl_i32PiiiS_iii_param_5,
	.param .u32 _Z7scl_i32PiiiS_iii_param_6
)
{
	.reg .pred 	%p<4>;
	.reg .b32 	%r<20>;
	.reg .b64 	%rd<9>;

	ld.param.u64 	%rd1, [_Z7scl_i32PiiiS_iii_param_0];
	ld.param.u32 	%r3, [_Z7scl_i32PiiiS_iii_param_1];
	ld.param.u32 	%r4, [_Z7scl_i32PiiiS_iii_param_2];
	ld.param.u64 	%rd2, [_Z7scl_i32PiiiS_iii_param_3];
	ld.param.u32 	%r5, [_Z7scl_i32PiiiS_iii_param_4];
	ld.param.u32 	%r6, [_Z7scl_i32PiiiS_iii_param_5];
	ld.param.u32 	%r7, [_Z7scl_i32PiiiS_iii_param_6];
	mov.u32 	%r9, %ctaid.x;
	mov.u32 	%r10, %ntid.x;
	mov.u32 	%r11, %tid.x;
	mad.lo.s32 	%r1, %r9, %r10, %r11;
	mov.u32 	%r12, %ctaid.y;
	mov.u32 	%r13, %ntid.y;
	mov.u32 	%r14, %tid.y;
	mad.lo.s32 	%r15, %r12, %r13, %r14;
	setp.ge.s32 	%p1, %r1, %r6;
	setp.ge.s32 	%p2, %r15, %r7;
	or.pred  	%p3, %p1, %p2;
	@%p3 bra 	$L__BB4_2;
	cvta.to.global.u64 	%rd3, %rd1;
	cvta.to.global.u64 	%rd4, %rd2;
	mad.lo.s32 	%r16, %r3, %r15, %r1;
	mul.wide.s32 	%rd5, %r16, 4;
	add.s64 	%rd6, %rd3, %rd5;
	ld.global.u32 	%r17, [%rd6];
	mul.lo.s32 	%r18, %r17, %r4;
	mad.lo.s32 	%r19, %r5, %r15, %r1;
	mul.wide.s32 	%rd7, %r19, 4;
	add.s64 	%rd8, %rd4, %rd7;
	st.global.u32 	[%rd8], %r18;
$L__BB4_2:
	ret;

}
	// .globl	_Z7scl_f32PfifS_iii
.visible .entry _Z7scl_f32PfifS_iii(
	.param .u64 .ptr .align 1 _Z7scl_f32PfifS_iii_param_0,
	.param .u32 _Z7scl_f32PfifS_iii_param_1,
	.param .f32 _Z7scl_f32PfifS_iii_param_2,
	.param .u64 .ptr .align 1 _Z7scl_f32PfifS_iii_param_3,
	.param .u32 _Z7scl_f32PfifS_iii_param_4,
	.param .u32 _Z7scl_f32PfifS_iii_param_5,
	.param .u32 _Z7scl_f32PfifS_iii_param_6
)
{
	.reg .pred 	%p<4>;
	.reg .b32 	%r<17>;
	.reg .b32 	%f<4>;
	.reg .b64 	%rd<9>;

	ld.param.u64 	%rd1, [_Z7scl_f32PfifS_iii_param_0];
	ld.param.u32 	%r3, [_Z7scl_f32PfifS_iii_param_1];
	ld.param.f32 	%f1, [_Z7scl_f32PfifS_iii_param_2];
	ld.param.u64 	%rd2, [_Z7scl_f32PfifS_iii_param_3];
	ld.param.u32 	%r4, [_Z7scl_f32PfifS_iii_param_4];
	ld.param.u32 	%r5, [_Z7scl_f32PfifS_iii_param_5];
	ld.param.u32 	%r6, [_Z7scl_f32PfifS_iii_param_6];
	mov.u32 	%r8, %ctaid.x;
	mov.u32 	%r9, %ntid.x;
	mov.u32 	%r10, %tid.x;
	mad.lo.s32 	%r1, %r8, %r9, %r10;
	mov.u32 	%r11, %ctaid.y;
	mov.u32 	%r12, %ntid.y;
	mov.u32 	%r13, %tid.y;
	mad.lo.s32 	%r14, %r11, %r12, %r13;
	setp.ge.s32 	%p1, %r1, %r5;
	setp.ge.s32 	%p2, %r14, %r6;
	or.pred  	%p3, %p1, %p2;
	@%p3 bra 	$L__BB5_2;
	cvta.to.global.u64 	%rd3, %rd1;
	cvta.to.global.u64 	%rd4, %rd2;
	mad.lo.s32 	%r15, %r3, %r14, %r1;
	mul.wide.s32 	%rd5, %r15, 4;
	add.s64 	%rd6, %rd3, %rd5;
	ld.global.f32 	%f2, [%rd6];
	mul.f32 	%f3, %f1, %f2;
	mad.lo.s32 	%r16, %r4, %r14, %r1;
	mul.wide.s32 	%rd7, %r16, 4;
	add.s64 	%rd8, %rd4, %rd7;
	st.global.f32 	[%rd8], %f3;
$L__BB5_2:
	ret;

}
	// .globl	_Z7add_i32PiiS_iS_iii
.visible .entry _Z7add_i32PiiS_iS_iii(
	.param .u64 .ptr .align 1 _Z7add_i32PiiS_iS_iii_param_0,
	.param .u32 _Z7add_i32PiiS_iS_iii_param_1,
	.param .u64 .ptr .align 1 _Z7add_i32PiiS_iS_iii_param_2,
	.param .u32 _Z7add_i32PiiS_iS_iii_param_3,
	.param .u64 .ptr .align 1 _Z7add_i32PiiS_iS_iii_param_4,
	.param .u32 _Z7add_i32PiiS_iS_iii_param_5,
	.param .u32 _Z7add_i32PiiS_iS_iii_param_6,
	.param .u32 _Z7add_i32PiiS_iS_iii_param_7
)
{
	.reg .pred 	%p<4>;
	.reg .b32 	%r<22>;
	.reg .b64 	%rd<13>;

	ld.param.u64 	%rd1, [_Z7add_i32PiiS_iS_iii_param_0];
	ld.param.u32 	%r3, [_Z7add_i32PiiS_iS_iii_param_1];
	ld.param.u64 	%rd2, [_Z7add_i32PiiS_iS_iii_param_2];
	ld.param.u32 	%r4, [_Z7add_i32PiiS_iS_iii_param_3];
	ld.param.u64 	%rd3, [_Z7add_i32PiiS_iS_iii_param_4];
	ld.param.u32 	%r5, [_Z7add_i32PiiS_iS_iii_param_5];
	ld.param.u32 	%r6, [_Z7add_i32PiiS_iS_iii_param_6];
	ld.param.u32 	%r7, [_Z7add_i32PiiS_iS_iii_param_7];
	mov.u32 	%r9, %ctaid.x;
	mov.u32 	%r10, %ntid.x;
	mov.u32 	%r11, %tid.x;
	mad.lo.s32 	%r1, %r9, %r10, %r11;
	mov.u32 	%r12, %ctaid.y;
	mov.u32 	%r13, %ntid.y;
	mov.u32 	%r14, %tid.y;
	mad.lo.s32 	%r15, %r12, %r13, %r14;
	setp.ge.s32 	%p1, %r1, %r6;
	setp.ge.s32 	%p2, %r15, %r7;
	or.pred  	%p3, %p1, %p2;
	@%p3 bra 	$L__BB6_2;
	cvta.to.global.u64 	%rd4, %rd1;
	cvta.to.global.u64 	%rd5, %rd2;
	cvta.to.global.u64 	%rd6, %rd3;
	mad.lo.s32 	%r16, %r3, %r15, %r1;
	mul.wide.s32 	%rd7, %r16, 4;
	add.s64 	%rd8, %rd4, %rd7;
	ld.global.u32 	%r17, [%rd8];
	mad.lo.s32 	%r18, %r4, %r15, %r1;
	mul.wide.s32 	%rd9, %r18, 4;
	add.s64 	%rd10, %rd5, %rd9;
	ld.global.u32 	%r19, [%rd10];
	add.s32 	%r20, %r19, %r17;
	mad.lo.s32 	%r21, %r5, %r15, %r1;
	mul.wide.s32 	%rd11, %r21, 4;
	add.s64 	%rd12, %rd6, %rd11;
	st.global.u32 	[%rd12], %r20;
$L__BB6_2:
	ret;

}
	// .globl	_Z7add_f32PfiS_iS_iii
.visible .entry _Z7add_f32PfiS_iS_iii(
	.param .u64 .ptr .align 1 _Z7add_f32PfiS_iS_iii_param_0,
	.param .u32 _Z7add_f32PfiS_iS_iii_param_1,
	.param .u64 .ptr .align 1 _Z7add_f32PfiS_iS_iii_param_2,
	.param .u32 _Z7add_f32PfiS_iS_iii_param_3,
	.param .u64 .ptr .align 1 _Z7add_f32PfiS_iS_iii_param_4,
	.param .u32 _Z7add_f32PfiS_iS_iii_param_5,
	.param .u32 _Z7add_f32PfiS_iS_iii_param_6,
	.param .u32 _Z7add_f32PfiS_iS_iii_param_7
)
{
	.reg .pred 	%p<4>;
	.reg .b32 	%r<19>;
	.reg .b32 	%f<4>;
	.reg .b64 	%rd<13>;

	ld.param.u64 	%rd1, [_Z7add_f32PfiS_iS_iii_param_0];
	ld.param.u32 	%r3, [_Z7add_f32PfiS_iS_iii_param_1];
	ld.param.u64 	%rd2, [_Z7add_f32PfiS_iS_iii_param_2];
	ld.param.u32 	%r4, [_Z7add_f32PfiS_iS_iii_param_3];
	ld.param.u64 	%rd3, [_Z7add_f32PfiS_iS_iii_param_4];
	ld.param.u32 	%r5, [_Z7add_f32PfiS_iS_iii_param_5];
	ld.param.u32 	%r6, [_Z7add_f32PfiS_iS_iii_param_6];
	ld.param.u32 	%r7, [_Z7add_f32PfiS_iS_iii_param_7];
	mov.u32 	%r9, %ctaid.x;
	mov.u32 	%r10, %ntid.x;
	mov.u32 	%r11, %tid.x;
	mad.lo.s32 	%r1, %r9, %r10, %r11;
	mov.u32 	%r12, %ctaid.y;
	mov.u32 	%r13, %ntid.y;
	mov.u32 	%r14, %tid.y;
	mad.lo.s32 	%r15, %r12, %r13, %r14;
	setp.ge.s32 	%p1, %r1, %r6;
	setp.ge.s32 	%p2, %r15, %r7;
	or.pred  	%p3, %p1, %p2;
	@%p3 bra 	$L__BB7_2;
	cvta.to.global.u64 	%rd4, %rd1;
	cvta.to.global.u64 	%rd5, %rd2;
	cvta.to.global.u64 	%rd6, %rd3;
	mad.lo.s32 	%r16, %r3, %r15, %r1;
	mul.wide.s32 	%rd7, %r16, 4;
	add.s64 	%rd8, %rd4, %rd7;
	ld.global.f32 	%f1, [%rd8];
	mad.lo.s32 	%r17, %r4, %r15, %r1;
	mul.wide.s32 	%rd9, %r17, 4;
	add.s64 	%rd10, %rd5, %rd9;
	ld.global.f32 	%f2, [%rd10];
	add.f32 	%f3, %f1, %f2;
	mad.lo.s32 	%r18, %r5, %r15, %r1;
	mul.wide.s32 	%rd11, %r18, 4;
	add.s64 	%rd12, %rd6, %rd11;
	st.global.f32 	[%rd12], %f3;
$L__BB7_2:
	ret;

}
	// .globl	_Z7sub_i32PiiS_iS_iii
.visible .entry _Z7sub_i32PiiS_iS_iii(
	.param .u64 .ptr .align 1 _Z7sub_i32PiiS_iS_iii_param_0,
	.param .u32 _Z7sub_i32PiiS_iS_iii_param_1,
	.param .u64 .ptr .align 1 _Z7sub_i32PiiS_iS_iii_param_2,
	.param .u32 _Z7sub_i32PiiS_iS_iii_param_3,
	.param .u64 .ptr .align 1 _Z7sub_i32PiiS_iS_iii_param_4,
	.param .u32 _Z7sub_i32PiiS_iS_iii_param_5,
	.param .u32 _Z7sub_i32PiiS_iS_iii_param_6,
	.param .u32 _Z7sub_i32PiiS_iS_iii_param_7
)
{
	.reg .pred 	%p<4>;
	.reg .b32 	%r<22>;
	.reg .b64 	%rd<13>;

	ld.param.u64 	%rd1, [_Z7sub_i32PiiS_iS_iii_param_0];
	ld.param.u32 	%r3, [_Z7sub_i32PiiS_iS_iii_param_1];
	ld.param.u64 	%rd2, [_Z7sub_i32PiiS_iS_iii_param_2];
	ld.param.u32 	%r4, [_Z7sub_i32PiiS_iS_iii_param_3];
	ld.param.u64 	%rd3, [_Z7sub_i32PiiS_iS_iii_param_4];
	ld.param.u32 	%r5, [_Z7sub_i32PiiS_iS_iii_param_5];
	ld.param.u32 	%r6, [_Z7sub_i32PiiS_iS_iii_param_6];
	ld.param.u32 	%r7, [_Z7sub_i32PiiS_iS_iii_param_7];
	mov.u32 	%r9, %ctaid.x;
	mov.u32 	%r10, %ntid.x;
	mov.u32 	%r11, %tid.x;
	mad.lo.s32 	%r1, %r9, %r10, %r11;
	mov.u32 	%r12, %ctaid.y;
	mov.u32 	%r13, %ntid.y;
	mov.u32 	%r14, %tid.y;
	mad.lo.s32 	%r15, %r12, %r13, %r14;
	setp.ge.s32 	%p1, %r1, %r6;
	setp.ge.s32 	%p2, %r15, %r7;
	or.pred  	%p3, %p1, %p2;
	@%p3 bra 	$L__BB8_2;
	cvta.to.global.u64 	%rd4, %rd1;
	cvta.to.global.u64 	%rd5, %rd2;
	cvta.to.global.u64 	%rd6, %rd3;
	mad.lo.s32 	%r16, %r3, %r15, %r1;
	mul.wide.s32 	%rd7, %r16, 4;
	add.s64 	%rd8, %rd4, %rd7;
	ld.global.u32 	%r17, [%rd8];
	mad.lo.s32 	%r18, %r4, %r15, %r1;
	mul.wide.s32 	%rd9, %r18, 4;
	add.s64 	%rd10, %rd5, %rd9;
	ld.global.u32 	%r19, [%rd10];
	sub.s32 	%r20, %r17, %r19;
	mad.lo.s32 	%r21, %r5, %r15, %r1;
	mul.wide.s32 	%rd11, %r21, 4;
	add.s64 	%rd12, %rd6, %rd11;
	st.global.u32 	[%rd12], %r20;
$L__BB8_2:
	ret;

}
	// .globl	_Z7sub_f32PfiS_iS_iii
.visible .entry _Z7sub_f32PfiS_iS_iii(
	.param .u64 .ptr .align 1 _Z7sub_f32PfiS_iS_iii_param_0,
	.param .u32 _Z7sub_f32PfiS_iS_iii_param_1,
	.param .u64 .ptr .align 1 _Z7sub_f32PfiS_iS_iii_param_2,
	.param .u32 _Z7sub_f32PfiS_iS_iii_param_3,
	.param .u64 .ptr .align 1 _Z7sub_f32PfiS_iS_iii_param_4,
	.param .u32 _Z7sub_f32PfiS_iS_iii_param_5,
	.param .u32 _Z7sub_f32PfiS_iS_iii_param_6,
	.param .u32 _Z7sub_f32PfiS_iS_iii_param_7
)
{
	.reg .pred 	%p<4>;
	.reg .b32 	%r<19>;
	.reg .b32 	%f<4>;
	.reg .b64 	%rd<13>;

	ld.param.u64 	%rd1, [_Z7sub_f32PfiS_iS_iii_param_0];
	ld.param.u32 	%r3, [_Z7sub_f32PfiS_iS_iii_param_1];
	ld.param.u64 	%rd2, [_Z7sub_f32PfiS_iS_iii_param_2];
	ld.param.u32 	%r4, [_Z7sub_f32PfiS_iS_iii_param_3];
	ld.param.u64 	%rd3, [_Z7sub_f32PfiS_iS_iii_param_4];
	ld.param.u32 	%r5, [_Z7sub_f32PfiS_iS_iii_param_5];
	ld.param.u32 	%r6, [_Z7sub_f32PfiS_iS_iii_param_6];
	ld.param.u32 	%r7, [_Z7sub_f32PfiS_iS_iii_param_7];
	mov.u32 	%r9, %ctaid.x;
	mov.u32 	%r10, %ntid.x;
	mov.u32 	%r11, %tid.x;
	mad.lo.s32 	%r1, %r9, %r10, %r11;
	mov.u32 	%r12, %ctaid.y;
	mov.u32 	%r13, %ntid.y;
	mov.u32 	%r14, %tid.y;
	mad.lo.s32 	%r15, %r12, %r13, %r14;
	setp.ge.s32 	%p1, %r1, %r6;
	setp.ge.s32 	%p2, %r15, %r7;
	or.pred  	%p3, %p1, %p2;
	@%p3 bra 	$L__BB9_2;
	cvta.to.global.u64 	%rd4, %rd1;
	cvta.to.global.u64 	%rd5, %rd2;
	cvta.to.global.u64 	%rd6, %rd3;
	mad.lo.s32 	%r16, %r3, %r15, %r1;
	mul.wide.s32 	%rd7, %r16, 4;
	add.s64 	%rd8, %rd4, %rd7;
	ld.global.f32 	%f1, [%rd8];
	mad.lo.s32 	%r17, %r4, %r15, %r1;
	mul.wide.s32 	%rd9, %r17, 4;
	add.s64 	%rd10, %rd5, %rd9;
	ld.global.f32 	%f2, [%rd10];
	sub.f32 	%f3, %f1, %f2;
	mad.lo.s32 	%r18, %r5, %r15, %r1;
	mul.wide.s32 	%rd11, %r18, 4;
	add.s64 	%rd12, %rd6, %rd11;
	st.global.f32 	[%rd12], %f3;
$L__BB9_2:
	ret;

}
	// .globl	_Z8mult_i32PiiS_iS_iii
.visible .entry _Z8mult_i32PiiS_iS_iii(
	.param .u64 .ptr .align 1 _Z8mult_i32PiiS_iS_iii_param_0,
	.param .u32 _Z8mult_i32PiiS_iS_iii_param_1,
	.param .u64 .ptr .align 1 _Z8mult_i32PiiS_iS_iii_param_2,
	.param .u32 _Z8mult_i32PiiS_iS_iii_param_3,
	.param .u64 .ptr .align 1 _Z8mult_i32PiiS_iS_iii_param_4,
	.param .u32 _Z8mult_i32PiiS_iS_iii_param_5,
	.param .u32 _Z8mult_i32PiiS_iS_iii_param_6,
	.param .u32 _Z8mult_i32PiiS_iS_iii_param_7
)
{
	.reg .pred 	%p<4>;
	.reg .b32 	%r<22>;
	.reg .b64 	%rd<13>;

	ld.param.u64 	%rd1, [_Z8mult_i32PiiS_iS_iii_param_0];
	ld.param.u32 	%r3, [_Z8mult_i32PiiS_iS_iii_param_1];
	ld.param.u64 	%rd2, [_Z8mult_i32PiiS_iS_iii_param_2];
	ld.param.u32 	%r4, [_Z8mult_i32PiiS_iS_iii_param_3];
	ld.param.u64 	%rd3, [_Z8mult_i32PiiS_iS_iii_param_4];
	ld.param.u32 	%r5, [_Z8mult_i32PiiS_iS_iii_param_5];
	ld.param.u32 	%r6, [_Z8mult_i32PiiS_iS_iii_param_6];
	ld.param.u32 	%r7, [_Z8mult_i32PiiS_iS_iii_param_7];
	mov.u32 	%r9, %ctaid.x;
	mov.u32 	%r10, %ntid.x;
	mov.u32 	%r11, %tid.x;
	mad.lo.s32 	%r1, %r9, %r10, %r11;
	mov.u32 	%r12, %ctaid.y;
	mov.u32 	%r13, %ntid.y;
	mov.u32 	%r14, %tid.y;
	mad.lo.s32 	%r15, %r12, %r13, %r14;
	setp.ge.s32 	%p1, %r1, %r6;
	setp.ge.s32 	%p2, %r15, %r7;
	or.pred  	%p3, %p1, %p2;
	@%p3 bra 	$L__BB10_2;
	cvta.to.global.u64 	%rd4, %rd1;
	cvta.to.global.u64 	%rd5, %rd2;
	cvta.to.global.u64 	%rd6, %rd3;
	mad.lo.s32 	%r16, %r3, %r15, %r1;
	mul.wide.s32 	%rd7, %r16, 4;
	add.s64 	%rd8, %rd4, %rd7;
	ld.global.u32 	%r17, [%rd8];
	mad.lo.s32 	%r18, %r4, %r15, %r1;
	mul.wide.s32 	%rd9, %r18, 4;
	add.s64 	%rd10, %rd5, %rd9;
	ld.global.u32 	%r19, [%rd10];
	mul.lo.s32 	%r20, %r19, %r17;
	mad.lo.s32 	%r21, %r5, %r15, %r1;
	mul.wide.s32 	%rd11, %r21, 4;
	add.s64 	%rd12, %rd6, %rd11;
	st.global.u32 	[%rd12], %r20;
$L__BB10_2:
	ret;

}
	// .globl	_Z8mult_f32PfiS_iS_iii
.visible .entry _Z8mult_f32PfiS_iS_iii(
	.param .u64 .ptr .align 1 _Z8mult_f32PfiS_iS_iii_param_0,
	.param .u32 _Z8mult_f32PfiS_iS_iii_param_1,
	.param .u64 .ptr .align 1 _Z8mult_f32PfiS_iS_iii_param_2,
	.param .u32 _Z8mult_f32PfiS_iS_iii_param_3,
	.param .u64 .ptr .align 1 _Z8mult_f32PfiS_iS_iii_param_4,
	.param .u32 _Z8mult_f32PfiS_iS_iii_param_5,
	.param .u32 _Z8mult_f32PfiS_iS_iii_param_6,
	.param .u32 _Z8mult_f32PfiS_iS_iii_param_7
)
{
	.reg .pred 	%p<4>;
	.reg .b32 	%r<19>;
	.reg .b32 	%f<4>;
	.reg .b64 	%rd<13>;

	ld.param.u64 	%rd1, [_Z8mult_f32PfiS_iS_iii_param_0];
	ld.param.u32 	%r3, [_Z8mult_f32PfiS_iS_iii_param_1];
	ld.param.u64 	%rd2, [_Z8mult_f32PfiS_iS_iii_param_2];
	ld.param.u32 	%r4, [_Z8mult_f32PfiS_iS_iii_param_3];
	ld.param.u64 	%rd3, [_Z8mult_f32PfiS_iS_iii_param_4];
	ld.param.u32 	%r5, [_Z8mult_f32PfiS_iS_iii_param_5];
	ld.param.u32 	%r6, [_Z8mult_f32PfiS_iS_iii_param_6];
	ld.param.u32 	%r7, [_Z8mult_f32PfiS_iS_iii_param_7];
	mov.u32 	%r9, %ctaid.x;
	mov.u32 	%r10, %ntid.x;
	mov.u32 	%r11, %tid.x;
	mad.lo.s32 	%r1, %r9, %r10, %r11;
	mov.u32 	%r12, %ctaid.y;
	mov.u32 	%r13, %ntid.y;
	mov.u32 	%r14, %tid.y;
	mad.lo.s32 	%r15, %r12, %r13, %r14;
	setp.ge.s32 	%p1, %r1, %r6;
	setp.ge.s32 	%p2, %r15, %r7;
	or.pred  	%p3, %p1, %p2;
	@%p3 bra 	$L__BB11_2;
	cvta.to.global.u64 	%rd4, %rd1;
	cvta.to.global.u64 	%rd5, %rd2;
	cvta.to.global.u64 	%rd6, %rd3;
	mad.lo.s32 	%r16, %r3, %r15, %r1;
	mul.wide.s32 	%rd7, %r16, 4;
	add.s64 	%rd8, %rd4, %rd7;
	ld.global.f32 	%f1, [%rd8];
	mad.lo.s32 	%r17, %r4, %r15, %r1;
	mul.wide.s32 	%rd9, %r17, 4;
	add.s64 	%rd10, %rd5, %rd9;
	ld.global.f32 	%f2, [%rd10];
	mul.f32 	%f3, %f1, %f2;
	mad.lo.s32 	%r18, %r5, %r15, %r1;
	mul.wide.s32 	%rd11, %r18, 4;
	add.s64 	%rd12, %rd6, %rd11;
	st.global.f32 	[%rd12], %f3;
$L__BB11_2:
	ret;

}
	// .globl	_Z10square_i32PiiS_iii
.visible .entry _Z10square_i32PiiS_iii(
	.param .u64 .ptr .align 1 _Z10square_i32PiiS_iii_param_0,
	.param .u32 _Z10square_i32PiiS_iii_param_1,
	.param .u64 .ptr .align 1 _Z10square_i32PiiS_iii_param_2,
	.param .u32 _Z10square_i32PiiS_iii_param_3,
	.param .u32 _Z10square_i32PiiS_iii_param_4,
	.param .u32 _Z10square_i32PiiS_iii_param_5
)
{
	.reg .pred 	%p<4>;
	.reg .b32 	%r<19>;
	.reg .b64 	%rd<9>;

	ld.param.u64 	%rd1, [_Z10square_i32PiiS_iii_param_0];
	ld.param.u32 	%r3, [_Z10square_i32PiiS_iii_param_1];
	ld.param.u64 	%rd2, [_Z10square_i32PiiS_iii_param_2];
	ld.param.u32 	%r4, [_Z10square_i32PiiS_iii_param_3];
	ld.param.u32 	%r5, [_Z10square_i32PiiS_iii_param_4];
	ld.param.u32 	%r6, [_Z10square_i32PiiS_iii_param_5];
	mov.u32 	%r8, %ctaid.x;
	mov.u32 	%r9, %ntid.x;
	mov.u32 	%r10, %tid.x;
	mad.lo.s32 	%r1, %r8, %r9, %r10;
	mov.u32 	%r11, %ctaid.y;
	mov.u32 	%r12, %ntid.y;
	mov.u32 	%r13, %tid.y;
	mad.lo.s32 	%r14, %r11, %r12, %r13;
	setp.ge.s32 	%p1, %r1, %r5;
	setp.ge.s32 	%p2, %r14, %r6;
	or.pred  	%p3, %p1, %p2;
	@%p3 bra 	$L__BB12_2;
	cvta.to.global.u64 	%rd3, %rd1;
	cvta.to.global.u64 	%rd4, %rd2;
	mad.lo.s32 	%r15, %r3, %r14, %r1;
	mul.wide.s32 	%rd5, %r15, 4;
	add.s64 	%rd6, %rd3, %rd5;
	ld.global.u32 	%r16, [%rd6];
	mul.lo.s32 	%r17, %r16, %r16;
	mad.lo.s32 	%r18, %r4, %r14, %r1;
	mul.wide.s32 	%rd7, %r18, 4;
	add.s64 	%rd8, %rd4, %rd7;
	st.global.u32 	[%rd8], %r17;
$L__BB12_2:
	ret;

}
	// .globl	_Z10square_f32PfiS_iii
.visible .entry _Z10square_f32PfiS_iii(
	.param .u64 .ptr .align 1 _Z10square_f32PfiS_iii_param_0,
	.param .u32 _Z10square_f32PfiS_iii_param_1,
	.param .u64 .ptr .align 1 _Z10square_f32PfiS_iii_param_2,
	.param .u32 _Z10square_f32PfiS_iii_param_3,
	.param .u32 _Z10square_f32PfiS_iii_param_4,
	.param .u32 _Z10square_f32PfiS_iii_param_5
)
{
	.reg .pred 	%p<4>;
	.reg .b32 	%r<17>;
	.reg .b32 	%f<3>;
	.reg .b64 	%rd<9>;

	ld.param.u64 	%rd1, [_Z10square_f32PfiS_iii_param_0];
	ld.param.u32 	%r3, [_Z10square_f32PfiS_iii_param_1];
	ld.param.u64 	%rd2, [_Z10square_f32PfiS_iii_param_2];
	ld.param.u32 	%r4, [_Z10square_f32PfiS_iii_param_3];
	ld.param.u32 	%r5, [_Z10square_f32PfiS_iii_param_4];
	ld.param.u32 	%r6, [_Z10square_f32PfiS_iii_param_5];
	mov.u32 	%r8, %ctaid.x;
	mov.u32 	%r9, %ntid.x;
	mov.u32 	%r10, %tid.x;
	mad.lo.s32 	%r1, %r8, %r9, %r10;
	mov.u32 	%r11, %ctaid.y;
	mov.u32 	%r12, %ntid.y;
	mov.u32 	%r13, %tid.y;
	mad.lo.s32 	%r14, %r11, %r12, %r13;
	setp.ge.s32 	%p1, %r1, %r5;
	setp.ge.s32 	%p2, %r14, %r6;
	or.pred  	%p3, %p1, %p2;
	@%p3 bra 	$L__BB13_2;
	cvta.to.global.u64 	%rd3, %rd1;
	cvta.to.global.u64 	%rd4, %rd2;
	mad.lo.s32 	%r15, %r3, %r14, %r1;
	mul.wide.s32 	%rd5, %r15, 4;
	add.s64 	%rd6, %rd3, %rd5;
	ld.global.f32 	%f1, [%rd6];
	mul.f32 	%f2, %f1, %f1;
	mad.lo.s32 	%r16, %r4, %r14, %r1;
	mul.wide.s32 	%rd7, %r16, 4;
	add.s64 	%rd8, %rd4, %rd7;
	st.global.f32 	[%rd8], %f2;
$L__BB13_2:
	ret;

}
	// .globl	_Z12binarize_i32PiiiS_iii
.visible .entry _Z12binarize_i32PiiiS_iii(
	.param .u64 .ptr .align 1 _Z12binarize_i32PiiiS_iii_param_0,
	.param .u32 _Z12binarize_i32PiiiS_iii_param_1,
	.param .u32 _Z12binarize_i32PiiiS_iii_param_2,
	.param .u64 .ptr .align 1 _Z12binarize_i32PiiiS_iii_param_3,
	.param .u32 _Z12binarize_i32PiiiS_iii_param_4,
	.param .u32 _Z12binarize_i32PiiiS_iii_param_5,
	.param .u32 _Z12binarize_i32PiiiS_iii_param_6
)
{
	.reg .pred 	%p<5>;
	.reg .b32 	%r<20>;
	.reg .b64 	%rd<9>;

	ld.param.u64 	%rd1, [_Z12binarize_i32PiiiS_iii_param_0];
	ld.param.u32 	%r3, [_Z12binarize_i32PiiiS_iii_param_1];
	ld.param.u32 	%r4, [_Z12binarize_i32PiiiS_iii_param_2];
	ld.param.u64 	%rd2, [_Z12binarize_i32PiiiS_iii_param_3];
	ld.param.u32 	%r5, [_Z12binarize_i32PiiiS_iii_param_4];
	ld.param.u32 	%r6, [_Z12binarize_i32PiiiS_iii_param_5];
	ld.param.u32 	%r7, [_Z12binarize_i32PiiiS_iii_param_6];
	mov.u32 	%r9, %ctaid.x;
	mov.u32 	%r10, %ntid.x;
	mov.u32 	%r11, %tid.x;
	mad.lo.s32 	%r1, %r9, %r10, %r11;
	mov.u32 	%r12, %ctaid.y;
	mov.u32 	%r13, %ntid.y;
	mov.u32 	%r14, %tid.y;
	mad.lo.s32 	%r15, %r12, %r13, %r14;
	setp.ge.s32 	%p1, %r1, %r6;
	setp.ge.s32 	%p2, %r15, %r7;
	or.pred  	%p3, %p1, %p2;
	@%p3 bra 	$L__BB14_2;
	cvta.to.global.u64 	%rd3, %rd1;
	cvta.to.global.u64 	%rd4, %rd2;
	mad.lo.s32 	%r16, %r3, %r15, %r1;
	mul.wide.s32 	%rd5, %r16, 4;
	add.s64 	%rd6, %rd3, %rd5;
	ld.global.u32 	%r17, [%rd6];
	setp.gt.s32 	%p4, %r17, %r4;
	selp.u32 	%r18, 1, 0, %p4;
	mad.lo.s32 	%r19, %r5, %r15, %r1;
	mul.wide.s32 	%rd7, %r19, 4;
	add.s64 	%rd8, %rd4, %rd7;
	st.global.u32 	[%rd8], %r18;
$L__BB14_2:
	ret;

}
	// .globl	_Z12binarize_f32PfifS_iii
.visible .entry _Z12binarize_f32PfifS_iii(
	.param .u64 .ptr .align 1 _Z12binarize_f32PfifS_iii_param_0,
	.param .u32 _Z12binarize_f32PfifS_iii_param_1,
	.param .f32 _Z12binarize_f32PfifS_iii_param_2,
	.param .u64 .ptr .align 1 _Z12binarize_f32PfifS_iii_param_3,
	.param .u32 _Z12binarize_f32PfifS_iii_param_4,
	.param .u32 _Z12binarize_f32PfifS_iii_param_5,
	.param .u32 _Z12binarize_f32PfifS_iii_param_6
)
{
	.reg .pred 	%p<5>;
	.reg .b32 	%r<17>;
	.reg .b32 	%f<4>;
	.reg .b64 	%rd<9>;

	ld.param.u64 	%rd1, [_Z12binarize_f32PfifS_iii_param_0];
	ld.param.u32 	%r3, [_Z12binarize_f32PfifS_iii_param_1];
	ld.param.f32 	%f1, [_Z12binarize_f32PfifS_iii_param_2];
	ld.param.u64 	%rd2, [_Z12binarize_f32PfifS_iii_param_3];
	ld.param.u32 	%r4, [_Z12binarize_f32PfifS_iii_param_4];
	ld.param.u32 	%r5, [_Z12binarize_f32PfifS_iii_param_5];
	ld.param.u32 	%r6, [_Z12binarize_f32PfifS_iii_param_6];
	mov.u32 	%r8, %ctaid.x;
	mov.u32 	%r9, %ntid.x;
	mov.u32 	%r10, %tid.x;
	mad.lo.s32 	%r1, %r8, %r9, %r10;
	mov.u32 	%r11, %ctaid.y;
	mov.u32 	%r12, %ntid.y;
	mov.u32 	%r13, %tid.y;
	mad.lo.s32 	%r14, %r11, %r12, %r13;
	setp.ge.s32 	%p1, %r1, %r5;
	setp.ge.s32 	%p2, %r14, %r6;
	or.pred  	%p3, %p1, %p2;
	@%p3 bra 	$L__BB15_2;
	cvta.to.global.u64 	%rd3, %rd1;
	cvta.to.global.u64 	%rd4, %rd2;
	mad.lo.s32 	%r15, %r3, %r14, %r1;
	mul.wide.s32 	%rd5, %r15, 4;
	add.s64 	%rd6, %rd3, %rd5;
	ld.global.f32 	%f2, [%rd6];
	setp.gt.f32 	%p4, %f2, %f1;
	selp.f32 	%f3, 0f3F800000, 0f00000000, %p4;
	mad.lo.s32 	%r16, %r4, %r14, %r1;
	mul.wide.s32 	%rd7, %r16, 4;
	add.s64 	%rd8, %rd4, %rd7;
	st.global.f32 	[%rd8], %f3;
$L__BB15_2:
	ret;

}
	// .globl	_Z8aypb_i32iPiiiii
.visible .entry _Z8aypb_i32iPiiiii(
	.param .u32 _Z8aypb_i32iPiiiii_param_0,
	.param .u64 .ptr .align 1 _Z8aypb_i32iPiiiii_param_1,
	.param .u32 _Z8aypb_i32iPiiiii_param_2,
	.param .u32 _Z8aypb_i32iPiiiii_param_3,
	.param .u32 _Z8aypb_i32iPiiiii_param_4,
	.param .u32 _Z8aypb_i32iPiiiii_param_5
)
{
	.reg .pred 	%p<4>;
	.reg .b32 	%r<19>;
	.reg .b64 	%rd<5>;

	ld.param.u32 	%r3, [_Z8aypb_i32iPiiiii_param_0];
	ld.param.u64 	%rd1, [_Z8aypb_i32iPiiiii_param_1];
	ld.param.u32 	%r4, [_Z8aypb_i32iPiiiii_param_2];
	ld.param.u32 	%r5, [_Z8aypb_i32iPiiiii_param_3];
	ld.param.u32 	%r6, [_Z8aypb_i32iPiiiii_param_4];
	ld.param.u32 	%r7, [_Z8aypb_i32iPiiiii_param_5];
	mov.u32 	%r9, %ctaid.x;
	mov.u32 	%r10, %ntid.x;
	mov.u32 	%r11, %tid.x;
	mad.lo.s32 	%r1, %r9, %r10, %r11;
	mov.u32 	%r12, %ctaid.y;
	mov.u32 	%r13, %ntid.y;
	mov.u32 	%r14, %tid.y;
	mad.lo.s32 	%r15, %r12, %r13, %r14;
	setp.ge.s32 	%p1, %r1, %r6;
	setp.ge.s32 	%p2, %r15, %r7;
	or.pred  	%p3, %p1, %p2;
	@%p3 bra 	$L__BB16_2;
	cvta.to.global.u64 	%rd2, %rd1;
	mad.lo.s32 	%r16, %r4, %r15, %r1;
	mul.wide.s32 	%rd3, %r16, 4;
	add.s64 	%rd4, %rd2, %rd3;
	ld.global.u32 	%r17, [%rd4];
	mad.lo.s32 	%r18, %r17, %r3, %r5;
	st.global.u32 	[%rd4], %r18;
$L__BB16_2:
	ret;

}
	// .globl	_Z8aypb_f32fPfifii
.visible .entry _Z8aypb_f32fPfifii(
	.param .f32 _Z8aypb_f32fPfifii_param_0,
	.param .u64 .ptr .align 1 _Z8aypb_f32fPfifii_param_1,
	.param .u32 _Z8aypb_f32fPfifii_param_2,
	.param .f32 _Z8aypb_f32fPfifii_param_3,
	.param .u32 _Z8aypb_f32fPfifii_param_4,
	.param .u32 _Z8aypb_f32fPfifii_param_5
)
{
	.reg .pred 	%p<4>;
	.reg .b32 	%r<15>;
	.reg .b32 	%f<5>;
	.reg .b64 	%rd<5>;

	ld.param.f32 	%f1, [_Z8aypb_f32fPfifii_param_0];
	ld.param.u64 	%rd1, [_Z8aypb_f32fPfifii_param_1];
	ld.param.u32 	%r3, [_Z8aypb_f32fPfifii_param_2];
	ld.param.f32 	%f2, [_Z8aypb_f32fPfifii_param_3];
	ld.param.u32 	%r4, [_Z8aypb_f32fPfifii_param_4];
	ld.param.u32 	%r5, [_Z8aypb_f32fPfifii_param_5];
	mov.u32 	%r7, %ctaid.x;
	mov.u32 	%r8, %ntid.x;
	mov.u32 	%r9, %tid.x;
	mad.lo.s32 	%r1, %r7, %r8, %r9;
	mov.u32 	%r10, %ctaid.y;
	mov.u32 	%r11, %ntid.y;
	mov.u32 	%r12, %tid.y;
	mad.lo.s32 	%r13, %r10, %r11, %r12;
	setp.ge.s32 	%p1, %r1, %r4;
	setp.ge.s32 	%p2, %r13, %r5;
	or.pred  	%p3, %p1, %p2;
	@%p3 bra 	$L__BB17_2;
	cvta.to.global.u64 	%rd2, %rd1;
	mad.lo.s32 	%r14, %r3, %r13, %r1;
	mul.wide.s32 	%rd3, %r14, 4;
	add.s64 	%rd4, %rd2, %rd3;
	ld.global.f32 	%f3, [%rd4];
	fma.rn.f32 	%f4, %f1, %f3, %f2;
	st.global.f32 	[%rd4], %f4;
$L__BB17_2:
	ret;

}
	// .globl	_Z10axpb_y_i32iPiiiS_iii
.visible .entry _Z10axpb_y_i32iPiiiS_iii(
	.param .u32 _Z10axpb_y_i32iPiiiS_iii_param_0,
	.param .u64 .ptr .align 1 _Z10axpb_y_i32iPiiiS_iii_param_1,
	.param .u32 _Z10axpb_y_i32iPiiiS_iii_param_2,
	.param .u32 _Z10axpb_y_i32iPiiiS_iii_param_3,
	.param .u64 .ptr .align 1 _Z10axpb_y_i32iPiiiS_iii_param_4,
	.param .u32 _Z10axpb_y_i32iPiiiS_iii_param_5,
	.param .u32 _Z10axpb_y_i32iPiiiS_iii_param_6,
	.param .u32 _Z10axpb_y_i32iPiiiS_iii_param_7
)
{
	.reg .pred 	%p<4>;
	.reg .b32 	%r<23>;
	.reg .b64 	%rd<9>;

	ld.param.u32 	%r3, [_Z10axpb_y_i32iPiiiS_iii_param_0];
	ld.param.u64 	%rd1, [_Z10axpb_y_i32iPiiiS_iii_param_1];
	ld.param.u32 	%r4, [_Z10axpb_y_i32iPiiiS_iii_param_2];
	ld.param.u32 	%r5, [_Z10axpb_y_i32iPiiiS_iii_param_3];
	ld.param.u64 	%rd2, [_Z10axpb_y_i32iPiiiS_iii_param_4];
	ld.param.u32 	%r6, [_Z10axpb_y_i32iPiiiS_iii_param_5];
	ld.param.u32 	%r7, [_Z10axpb_y_i32iPiiiS_iii_param_6];
	ld.param.u32 	%r8, [_Z10axpb_y_i32iPiiiS_iii_param_7];
	mov.u32 	%r10, %ctaid.x;
	mov.u32 	%r11, %ntid.x;
	mov.u32 	%r12, %tid.x;
	mad.lo.s32 	%r1, %r10, %r11, %r12;
	mov.u32 	%r13, %ctaid.y;
	mov.u32 	%r14, %ntid.y;
	mov.u32 	%r15, %tid.y;
	mad.lo.s32 	%r16, %r13, %r14, %r15;
	setp.ge.s32 	%p1, %r1, %r7;
	setp.ge.s32 	%p2, %r16, %r8;
	or.pred  	%p3, %p1, %p2;
	@%p3 bra 	$L__BB18_2;
	cvta.to.global.u64 	%rd3, %rd1;
	cvta.to.global.u64 	%rd4, %rd2;
	mad.lo.s32 	%r17, %r4, %r16, %r1;
	mul.wide.s32 	%rd5, %r17, 4;
	add.s64 	%rd6, %rd3, %rd5;
	ld.global.u32 	%r18, [%rd6];
	mad.lo.s32 	%r19, %r18, %r3, %r5;
	mad.lo.s32 	%r20, %r6, %r16, %r1;
	mul.wide.s32 	%rd7, %r20, 4;
	add.s64 	%rd8, %rd4, %rd7;
	ld.global.u32 	%r21, [%rd8];
	mul.lo.s32 	%r22, %r19, %r21;
	st.global.u32 	[%rd8], %r22;
$L__BB18_2:
	ret;

}
	// .globl	_Z10axpb_y_f32fPfifS_iii
.visible .entry _Z10axpb_y_f32fPfifS_iii(
	.param .f32 _Z10axpb_y_f32fPfifS_iii_param_0,
	.param .u64 .ptr .align 1 _Z10axpb_y_f32fPfifS_iii_param_1,
	.param .u32 _Z10axpb_y_f32fPfifS_iii_param_2,
	.param .f32 _Z10axpb_y_f32fPfifS_iii_param_3,
	.param .u64 .ptr .align 1 _Z10axpb_y_f32fPfifS_iii_param_4,
	.param .u32 _Z10axpb_y_f32fPfifS_iii_param_5,
	.param .u32 _Z10axpb_y_f32fPfifS_iii_param_6,
	.param .u32 _Z10axpb_y_f32fPfifS_iii_param_7
)
{
	.reg .pred 	%p<4>;
	.reg .b32 	%r<17>;
	.reg .b32 	%f<7>;
	.reg .b64 	%rd<9>;

	ld.param.f32 	%f1, [_Z10axpb_y_f32fPfifS_iii_param_0];
	ld.param.u64 	%rd1, [_Z10axpb_y_f32fPfifS_iii_param_1];
	ld.param.u32 	%r3, [_Z10axpb_y_f32fPfifS_iii_param_2];
	ld.param.f32 	%f2, [_Z10axpb_y_f32fPfifS_iii_param_3];
	ld.param.u64 	%rd2, [_Z10axpb_y_f32fPfifS_iii_param_4];
	ld.param.u32 	%r4, [_Z10axpb_y_f32fPfifS_iii_param_5];
	ld.param.u32 	%r5, [_Z10axpb_y_f32fPfifS_iii_param_6];
	ld.param.u32 	%r6, [_Z10axpb_y_f32fPfifS_iii_param_7];
	mov.u32 	%r8, %ctaid.x;
	mov.u32 	%r9, %ntid.x;
	mov.u32 	%r10, %tid.x;
	mad.lo.s32 	%r1, %r8, %r9, %r10;
	mov.u32 	%r11, %ctaid.y;
	mov.u32 	%r12, %ntid.y;
	mov.u32 	%r13, %tid.y;
	mad.lo.s32 	%r14, %r11, %r12, %r13;
	setp.ge.s32 	%p1, %r1, %r5;
	setp.ge.s32 	%p2, %r14, %r6;
	or.pred  	%p3, %p1, %p2;
	@%p3 bra 	$L__BB19_2;
	cvta.to.global.u64 	%rd3, %rd1;
	cvta.to.global.u64 	%rd4, %rd2;
	mad.lo.s32 	%r15, %r3, %r14, %r1;
	mul.wide.s32 	%rd5, %r15, 4;
	add.s64 	%rd6, %rd3, %rd5;
	ld.global.f32 	%f3, [%rd6];
	fma.rn.f32 	%f4, %f1, %f3, %f2;
	mad.lo.s32 	%r16, %r4, %r14, %r1;
	mul.wide.s32 	%rd7, %r16, 4;
	add.s64 	%rd8, %rd4, %rd7;
	ld.global.f32 	%f5, [%rd8];
	mul.f32 	%f6, %f5, %f4;
	st.global.f32 	[%rd8], %f6;
$L__BB19_2:
	ret;

}
	// .globl	_Z8xvpy_i32PiiS_iS_iii
.visible .entry _Z8xvpy_i32PiiS_iS_iii(
	.param .u64 .ptr .align 1 _Z8xvpy_i32PiiS_iS_iii_param_0,
	.param .u32 _Z8xvpy_i32PiiS_iS_iii_param_1,
	.param .u64 .ptr .align 1 _Z8xvpy_i32PiiS_iS_iii_param_2,
	.param .u32 _Z8xvpy_i32PiiS_iS_iii_param_3,
	.param .u64 .ptr .align 1 _Z8xvpy_i32PiiS_iS_iii_param_4,
	.param .u32 _Z8xvpy_i32PiiS_iS_iii_param_5,
	.param .u32 _Z8xvpy_i32PiiS_iS_iii_param_6,
	.param .u32 _Z8xvpy_i32PiiS_iS_iii_param_7
)
{
	.reg .pred 	%p<4>;
	.reg .b32 	%r<23>;
	.reg .b64 	%rd<13>;

	ld.param.u64 	%rd1, [_Z8xvpy_i32PiiS_iS_iii_param_0];
	ld.param.u32 	%r3, [_Z8xvpy_i32PiiS_iS_iii_param_1];
	ld.param.u64 	%rd2, [_Z8xvpy_i32PiiS_iS_iii_param_2];
	ld.param.u32 	%r4, [_Z8xvpy_i32PiiS_iS_iii_param_3];
	ld.param.u64 	%rd3, [_Z8xvpy_i32PiiS_iS_iii_param_4];
	ld.param.u32 	%r5, [_Z8xvpy_i32PiiS_iS_iii_param_5];
	ld.param.u32 	%r6, [_Z8xvpy_i32PiiS_iS_iii_param_6];
	ld.param.u32 	%r7, [_Z8xvpy_i32PiiS_iS_iii_param_7];
	mov.u32 	%r9, %ctaid.x;
	mov.u32 	%r10, %ntid.x;
	mov.u32 	%r11, %tid.x;
	mad.lo.s32 	%r1, %r9, %r10, %r11;
	mov.u32 	%r12, %ctaid.y;
	mov.u32 	%r13, %ntid.y;
	mov.u32 	%r14, %tid.y;
	mad.lo.s32 	%r15, %r12, %r13, %r14;
	setp.ge.s32 	%p1, %r1, %r6;
	setp.ge.s32 	%p2, %r15, %r7;
	or.pred  	%p3, %p1, %p2;
	@%p3 bra 	$L__BB20_2;
	cvta.to.global.u64 	%rd4, %rd1;
	cvta.to.global.u64 	%rd5, %rd2;
	cvta.to.global.u64 	%rd6, %rd3;
	mad.lo.s32 	%r16, %r3, %r15, %r1;
	mul.wide.s32 	%rd7, %r16, 4;
	add.s64 	%rd8, %rd4, %rd7;
	ld.global.u32 	%r17, [%rd8];
	mad.lo.s32 	%r18, %r4, %r15, %r1;
	mul.wide.s32 	%rd9, %r18, 4;
	add.s64 	%rd10, %rd5, %rd9;
	ld.global.u32 	%r19, [%rd10];
	mad.lo.s32 	%r20, %r5, %r15, %r1;
	mul.wide.s32 	%rd11, %r20, 4;
	add.s64 	%rd12, %rd6, %rd11;
	ld.global.u32 	%r21, [%rd12];
	mad.lo.s32 	%r22, %r19, %r17, %r21;
	st.global.u32 	[%rd12], %r22;
$L__BB20_2:
	ret;

}
	// .globl	_Z8xvpy_f32PfiS_iS_iii
.visible .entry _Z8xvpy_f32PfiS_iS_iii(
	.param .u64 .ptr .align 1 _Z8xvpy_f32PfiS_iS_iii_param_0,
	.param .u32 _Z8xvpy_f32PfiS_iS_iii_param_1,
	.param .u64 .ptr .align 1 _Z8xvpy_f32PfiS_iS_iii_param_2,
	.param .u32 _Z8xvpy_f32PfiS_iS_iii_param_3,
	.param .u64 .ptr .align 1 _Z8xvpy_f32PfiS_iS_iii_param_4,
	.param .u32 _Z8xvpy_f32PfiS_iS_iii_param_5,
	.param .u32 _Z8xvpy_f32PfiS_iS_iii_param_6,
	.param .u32 _Z8xvpy_f32PfiS_iS_iii_param_7
)
{
	.reg .pred 	%p<4>;
	.reg .b32 	%r<19>;
	.reg .b32 	%f<5>;
	.reg .b64 	%rd<13>;

	ld.param.u64 	%rd1, [_Z8xvpy_f32PfiS_iS_iii_param_0];
	ld.param.u32 	%r3, [_Z8xvpy_f32PfiS_iS_iii_param_1];
	ld.param.u64 	%rd2, [_Z8xvpy_f32PfiS_iS_iii_param_2];
	ld.param.u32 	%r4, [_Z8xvpy_f32PfiS_iS_iii_param_3];
	ld.param.u64 	%rd3, [_Z8xvpy_f32PfiS_iS_iii_param_4];
	ld.param.u32 	%r5, [_Z8xvpy_f32PfiS_iS_iii_param_5];
	ld.param.u32 	%r6, [_Z8xvpy_f32PfiS_iS_iii_param_6];
	ld.param.u32 	%r7, [_Z8xvpy_f32PfiS_iS_iii_param_7];
	mov.u32 	%r9, %ctaid.x;
	mov.u32 	%r10, %ntid.x;
	mov.u32 	%r11, %tid.x;
	mad.lo.s32 	%r1, %r9, %r10, %r11;
	mov.u32 	%r12, %ctaid.y;
	mov.u32 	%r13, %ntid.y;
	mov.u32 	%r14, %tid.y;
	mad.lo.s32 	%r15, %r12, %r13, %r14;
	setp.ge.s32 	%p1, %r1, %r6;
	setp.ge.s32 	%p2, %r15, %r7;
	or.pred  	%p3, %p1, %p2;
	@%p3 bra 	$L__BB21_2;
	cvta.to.global.u64 	%rd4, %rd1;
	cvta.to.global.u64 	%rd5, %rd2;
	cvta.to.global.u64 	%rd6, %rd3;
	mad.lo.s32 	%r16, %r3, %r15, %r1;
	mul.wide.s32 	%rd7, %r16, 4;
	add.s64 	%rd8, %rd4, %rd7;
	ld.global.f32 	%f1, [%rd8];
	mad.lo.s32 	%r17, %r4, %r15, %r1;
	mul.wide.s32 	%rd9, %r17, 4;
	add.s64 	%rd10, %rd5, %rd9;
	ld.global.f32 	%f2, [%rd10];
	mad.lo.s32 	%r18, %r5, %r15, %r1;
	mul.wide.s32 	%rd11, %r18, 4;
	add.s64 	%rd12, %rd6, %rd11;
	ld.global.f32 	%f3, [%rd12];
	fma.rn.f32 	%f4, %f1, %f2, %f3;
	st.global.f32 	[%rd12], %f4;
$L__BB21_2:
	ret;

}
	// .globl	_Z13x_avpb_py_i32PiiiS_iiS_iii
.visible .entry _Z13x_avpb_py_i32PiiiS_iiS_iii(
	.param .u64 .ptr .align 1 _Z13x_avpb_py_i32PiiiS_iiS_iii_param_0,
	.param .u32 _Z13x_avpb_py_i32PiiiS_iiS_iii_param_1,
	.param .u32 _Z13x_avpb_py_i32PiiiS_iiS_iii_param_2,
	.param .u64 .ptr .align 1 _Z13x_avpb_py_i32PiiiS_iiS_iii_param_3,
	.param .u32 _Z13x_avpb_py_i32PiiiS_iiS_iii_param_4,
	.param .u32 _Z13x_avpb_py_i32PiiiS_iiS_iii_param_5,
	.param .u64 .ptr .align 1 _Z13x_avpb_py_i32PiiiS_iiS_iii_param_6,
	.param .u32 _Z13x_avpb_py_i32PiiiS_iiS_iii_param_7,
	.param .u32 _Z13x_avpb_py_i32PiiiS_iiS_iii_param_8,
	.param .u32 _Z13x_avpb_py_i32PiiiS_iiS_iii_param_9
)
{
	.reg .pred 	%p<4>;
	.reg .b32 	%r<26>;
	.reg .b64 	%rd<13>;

	ld.param.u64 	%rd1, [_Z13x_avpb_py_i32PiiiS_iiS_iii_param_0];
	ld.param.u32 	%r3, [_Z13x_avpb_py_i32PiiiS_iiS_iii_param_1];
	ld.param.u32 	%r4, [_Z13x_avpb_py_i32PiiiS_iiS_iii_param_2];
	ld.param.u64 	%rd2, [_Z13x_avpb_py_i32PiiiS_iiS_iii_param_3];
	ld.param.u32 	%r5, [_Z13x_avpb_py_i32PiiiS_iiS_iii_param_4];
	ld.param.u32 	%r6, [_Z13x_avpb_py_i32PiiiS_iiS_iii_param_5];
	ld.param.u64 	%rd3, [_Z13x_avpb_py_i32PiiiS_iiS_iii_param_6];
	ld.param.u32 	%r7, [_Z13x_avpb_py_i32PiiiS_iiS_iii_param_7];
	ld.param.u32 	%r8, [_Z13x_avpb_py_i32PiiiS_iiS_iii_param_8];
	ld.param.u32 	%r9, [_Z13x_avpb_py_i32PiiiS_iiS_iii_param_9];
	mov.u32 	%r11, %ctaid.x;
	mov.u32 	%r12, %ntid.x;
	mov.u32 	%r13, %tid.x;
	mad.lo.s32 	%r1, %r11, %r12, %r13;
	mov.u32 	%r14, %ctaid.y;
	mov.u32 	%r15, %ntid.y;
	mov.u32 	%r16, %tid.y;
	mad.lo.s32 	%r17, %r14, %r15, %r16;
	setp.ge.s32 	%p1, %r1, %r8;
	setp.ge.s32 	%p2, %r17, %r9;
	or.pred  	%p3, %p1, %p2;
	@%p3 bra 	$L__BB22_2;
	cvta.to.global.u64 	%rd4, %rd1;
	cvta.to.global.u64 	%rd5, %rd2;
	cvta.to.global.u64 	%rd6, %rd3;
	mad.lo.s32 	%r18, %r3, %r17, %r1;
	mul.wide.s32 	%rd7, %r18, 4;
	add.s64 	%rd8, %rd4, %rd7;
	ld.global.u32 	%r19, [%rd8];
	mad.lo.s32 	%r20, %r5, %r17, %r1;
	mul.wide.s32 	%rd9, %r20, 4;
	add.s64 	%rd10, %rd5, %rd9;
	ld.global.u32 	%r21, [%rd10];
	mad.lo.s32 	%r22, %r21, %r4, %r6;
	mad.lo.s32 	%r23, %r7, %r17, %r1;
	mul.wide.s32 	%rd11, %r23, 4;
	add.s64 	%rd12, %rd6, %rd11;
	ld.global.u32 	%r24, [%rd12];
	mad.lo.s32 	%r25, %r22, %r19, %r24;
	st.global.u32 	[%rd12], %r25;
$L__BB22_2:
	ret;

}
	// .globl	_Z13x_avpb_py_f32PfifS_ifS_iii
.visible .entry _Z13x_avpb_py_f32PfifS_ifS_iii(
	.param .u64 .ptr .align 1 _Z13x_avpb_py_f32PfifS_ifS_iii_param_0,
	.param .u32 _Z13x_avpb_py_f32PfifS_ifS_iii_param_1,
	.param .f32 _Z13x_avpb_py_f32PfifS_ifS_iii_param_2,
	.param .u64 .ptr .align 1 _Z13x_avpb_py_f32PfifS_ifS_iii_param_3,
	.param .u32 _Z13x_avpb_py_f32PfifS_ifS_iii_param_4,
	.param .f32 _Z13x_avpb_py_f32PfifS_ifS_iii_param_5,
	.param .u64 .ptr .align 1 _Z13x_avpb_py_f32PfifS_ifS_iii_param_6,
	.param .u32 _Z13x_avpb_py_f32PfifS_ifS_iii_param_7,
	.param .u32 _Z13x_avpb_py_f32PfifS_ifS_iii_param_8,
	.param .u32 _Z13x_avpb_py_f32PfifS_ifS_iii_param_9
)
{
	.reg .pred 	%p<4>;
	.reg .b32 	%r<19>;
	.reg .b32 	%f<8>;
	.reg .b64 	%rd<13>;

	ld.param.u64 	%rd1, [_Z13x_avpb_py_f32PfifS_ifS_iii_param_0];
	ld.param.u32 	%r3, [_Z13x_avpb_py_f32PfifS_ifS_iii_param_1];
	ld.param.f32 	%f1, [_Z13x_avpb_py_f32PfifS_ifS_iii_param_2];
	ld.param.u64 	%rd2, [_Z13x_avpb_py_f32PfifS_ifS_iii_param_3];
	ld.param.u32 	%r4, [_Z13x_avpb_py_f32PfifS_ifS_iii_param_4];
	ld.param.f32 	%f2, [_Z13x_avpb_py_f32PfifS_ifS_iii_param_5];
	ld.param.u64 	%rd3, [_Z13x_avpb_py_f32PfifS_ifS_iii_param_6];
	ld.param.u32 	%r5, [_Z13x_avpb_py_f32PfifS_ifS_iii_param_7];
	ld.param.u32 	%r6, [_Z13x_avpb_py_f32PfifS_ifS_iii_param_8];
	ld.param.u32 	%r7, [_Z13x_avpb_py_f32PfifS_ifS_iii_param_9];
	mov.u32 	%r9, %ctaid.x;
	mov.u32 	%r10, %ntid.x;
	mov.u32 	%r11, %tid.x;
	mad.lo.s32 	%r1, %r9, %r10, %r11;
	mov.u32 	%r12, %ctaid.y;
	mov.u32 	%r13, %ntid.y;
	mov.u32 	%r14, %tid.y;
	mad.lo.s32 	%r15, %r12, %r13, %r14;
	setp.ge.s32 	%p1, %r1, %r6;
	setp.ge.s32 	%p2, %r15, %r7;
	or.pred  	%p3, %p1, %p2;
	@%p3 bra 	$L__BB23_2;
	cvta.to.global.u64 	%rd4, %rd1;
	cvta.to.global.u64 	%rd5, %rd2;
	cvta.to.global.u64 	%rd6, %rd3;
	mad.lo.s32 	%r16, %r3, %r15, %r1;
	mul.wide.s32 	%rd7, %r16, 4;
	add.s64 	%rd8, %rd4, %rd7;
	ld.global.f32 	%f3, [%rd8];
	mad.lo.s32 	%r17, %r4, %r15, %r1;
	mul.wide.s32 	%rd9, %r17, 4;
	add.s64 	%rd10, %rd5, %rd9;
	ld.global.f32 	%f4, [%rd10];
	fma.rn.f32 	%f5, %f1, %f4, %f2;
	mad.lo.s32 	%r18, %r5, %r15, %r1;
	mul.wide.s32 	%rd11, %r18, 4;
	add.s64 	%rd12, %rd6, %rd11;
	ld.global.f32 	%f6, [%rd12];
	fma.rn.f32 	%f7, %f3, %f5, %f6;
	st.global.f32 	[%rd12], %f7;
$L__BB23_2:
	ret;

}
	// .globl	_Z11sigmoid_f32PfiS_iii
.visible .entry _Z11sigmoid_f32PfiS_iii(
	.param .u64 .ptr .align 1 _Z11sigmoid_f32PfiS_iii_param_0,
	.param .u32 _Z11sigmoid_f32PfiS_iii_param_1,
	.param .u64 .ptr .align 1 _Z11sigmoid_f32PfiS_iii_param_2,
	.param .u32 _Z11sigmoid_f32PfiS_iii_param_3,
	.param .u32 _Z11sigmoid_f32PfiS_iii_param_4,
	.param .u32 _Z11sigmoid_f32PfiS_iii_param_5
)
{
	.reg .pred 	%p<5>;
	.reg .b32 	%r<17>;
	.reg .b32 	%f<5>;
	.reg .b64 	%rd<9>;
	.reg .b64 	%fd<8>;

	ld.param.u64 	%rd1, [_Z11sigmoid_f32PfiS_iii_param_0];
	ld.param.u32 	%r3, [_Z11sigmoid_f32PfiS_iii_param_1];
	ld.param.u64 	%rd2, [_Z11sigmoid_f32PfiS_iii_param_2];
	ld.param.u32 	%r4, [_Z11sigmoid_f32PfiS_iii_param_3];
	ld.param.u32 	%r5, [_Z11sigmoid_f32PfiS_iii_param_4];
	ld.param.u32 	%r6, [_Z11sigmoid_f32PfiS_iii_param_5];
	mov.u32 	%r8, %ctaid.x;
	mov.u32 	%r9, %ntid.x;
	mov.u32 	%r10, %tid.x;
	mad.lo.s32 	%r1, %r8, %r9, %r10;
	mov.u32 	%r11, %ctaid.y;
	mov.u32 	%r12, %ntid.y;
	mov.u32 	%r13, %tid.y;
	mad.lo.s32 	%r14, %r11, %r12, %r13;
	setp.ge.s32 	%p1, %r1, %r5;
	setp.ge.s32 	%p2, %r14, %r6;
	or.pred  	%p3, %p1, %p2;
	@%p3 bra 	$L__BB24_2;
	cvta.to.global.u64 	%rd3, %rd1;
	cvta.to.global.u64 	%rd4, %rd2;
	mad.lo.s32 	%r15, %r3, %r14, %r1;
	mul.wide.s32 	%rd5, %r15, 4;
	add.s64 	%rd6, %rd3, %rd5;
	ld.global.f32 	%f1, [%rd6];
	cvt.f64.f32 	%fd1, %f1;
	mul.f64 	%fd2, %fd1, 0d3FE0000000000000;
	setp.lt.f32 	%p4, %f1, 0f00000000;
	neg.f32 	%f2, %f1;
	selp.f32 	%f3, %f2, %f1, %p4;
	cvt.f64.f32 	%fd3, %f3;
	add.f64 	%fd4, %fd3, 0d3FF0000000000000;
	div.rn.f64 	%fd5, %fd2, %fd4;
	mov.f64 	%fd6, 0d3FE0000000000000;
	sub.f64 	%fd7, %fd6, %fd5;
	cvt.rn.f32.f64 	%f4, %fd7;
	mad.lo.s32 	%r16, %r4, %r14, %r1;
	mul.wide.s32 	%rd7, %r16, 4;
	add.s64 	%rd8, %rd4, %rd7;
	st.global.f32 	[%rd8], %f4;
$L__BB24_2:
	ret;

}
	// .globl	_Z16sigmoidDeriv_f32PfiS_iii
.visible .entry _Z16sigmoidDeriv_f32PfiS_iii(
	.param .u64 .ptr .align 1 _Z16sigmoidDeriv_f32PfiS_iii_param_0,
	.param .u32 _Z16sigmoidDeriv_f32PfiS_iii_param_1,
	.param .u64 .ptr .align 1 _Z16sigmoidDeriv_f32PfiS_iii_param_2,
	.param .u32 _Z16sigmoidDeriv_f32PfiS_iii_param_3,
	.param .u32 _Z16sigmoidDeriv_f32PfiS_iii_param_4,
	.param .u32 _Z16sigmoidDeriv_f32PfiS_iii_param_5
)
{
	.reg .pred 	%p<5>;
	.reg .b32 	%r<17>;
	.reg .b32 	%f<8>;
	.reg .b64 	%rd<9>;

	ld.param.u64 	%rd1, [_Z16sigmoidDeriv_f32PfiS_iii_param_0];
	ld.param.u32 	%r3, [_Z16sigmoidDeriv_f32PfiS_iii_param_1];
	ld.param.u64 	%rd2, [_Z16sigmoidDeriv_f32PfiS_iii_param_2];
	ld.param.u32 	%r4, [_Z16sigmoidDeriv_f32PfiS_iii_param_3];
	ld.param.u32 	%r5, [_Z16sigmoidDeriv_f32PfiS_iii_param_4];
	ld.param.u32 	%r6, [_Z16sigmoidDeriv_f32PfiS_iii_param_5];
	mov.u32 	%r8, %ctaid.x;
	mov.u32 	%r9, %ntid.x;
	mov.u32 	%r10, %tid.x;
	mad.lo.s32 	%r1, %r8, %r9, %r10;
	mov.u32 	%r11, %ctaid.y;
	mov.u32 	%r12, %ntid.y;
	mov.u32 	%r13, %tid.y;
	mad.lo.s32 	%r14, %r11, %r12, %r13;
	setp.ge.s32 	%p1, %r1, %r5;
	setp.ge.s32 	%p2, %r14, %r6;
	or.pred  	%p3, %p1, %p2;
	@%p3 bra 	$L__BB25_2;
	cvta.to.global.u64 	%rd3, %rd2;
	cvta.to.global.u64 	%rd4, %rd1;
	mad.lo.s32 	%r15, %r3, %r14, %r1;
	mul.wide.s32 	%rd5, %r15, 4;
	add.s64 	%rd6, %rd4, %rd5;
	ld.global.f32 	%f1, [%rd6];
	setp.lt.f32 	%p4, %f1, 0f00000000;
	neg.f32 	%f2, %f1;
	selp.f32 	%f3, %f2, %f1, %p4;
	add.f32 	%f4, %f3, 0f3F800000;
	mul.f32 	%f5, %f4, %f4;
	mov.f32 	%f6, 0fBF000000;
	div.rn.f32 	%f7, %f6, %f5;
	mad.lo.s32 	%r16, %r4, %r14, %r1;
	mul.wide.s32 	%rd7, %r16, 4;
	add.s64 	%rd8, %rd3, %rd7;
	st.global.f32 	[%rd8], %f7;
$L__BB25_2:
	ret;

}
	// .globl	_Z8tanh_f32PfiS_iii
.visible .entry _Z8tanh_f32PfiS_iii(
	.param .u64 .ptr .align 1 _Z8tanh_f32PfiS_iii_param_0,
	.param .u32 _Z8tanh_f32PfiS_iii_param_1,
	.param .u64 .ptr .align 1 _Z8tanh_f32PfiS_iii_param_2,
	.param .u32 _Z8tanh_f32PfiS_iii_param_3,
	.param .u32 _Z8tanh_f32PfiS_iii_param_4,
	.param .u32 _Z8tanh_f32PfiS_iii_param_5
)
{
	.reg .pred 	%p<5>;
	.reg .b32 	%r<17>;
	.reg .b32 	%f<5>;
	.reg .b64 	%rd<9>;
	.reg .b64 	%fd<5>;

	ld.param.u64 	%rd1, [_Z8tanh_f32PfiS_iii_param_0];
	ld.param.u32 	%r3, [_Z8tanh_f32PfiS_iii_param_1];
	ld.param.u64 	%rd2, [_Z8tanh_f32PfiS_iii_param_2];
	ld.param.u32 	%r4, [_Z8tanh_f32PfiS_iii_param_3];
	ld.param.u32 	%r5, [_Z8tanh_f32PfiS_iii_param_4];
	ld.param.u32 	%r6, [_Z8tanh_f32PfiS_iii_param_5];
	mov.u32 	%r8, %ctaid.x;
	mov.u32 	%r9, %ntid.x;
	mov.u32 	%r10, %tid.x;
	mad.lo.s32 	%r1, %r8, %r9, %r10;
	mov.u32 	%r11, %ctaid.y;
	mov.u32 	%r12, %ntid.y;
	mov.u32 	%r13, %tid.y;
	mad.lo.s32 	%r14, %r11, %r12, %r13;
	setp.ge.s32 	%p1, %r1, %r5;
	setp.ge.s32 	%p2, %r14, %r6;
	or.pred  	%p3, %p1, %p2;
	@%p3 bra 	$L__BB26_2;
	cvta.to.global.u64 	%rd3, %rd1;
	cvta.to.global.u64 	%rd4, %rd2;
	mad.lo.s32 	%r15, %r3, %r14, %r1;
	mul.wide.s32 	%rd5, %r15, 4;
	add.s64 	%rd6, %rd3, %rd5;
	ld.global.f32 	%f1, [%rd6];
	cvt.f64.f32 	%fd1, %f1;
	setp.lt.f32 	%p4, %f1, 0f00000000;
	neg.f32 	%f2, %f1;
	selp.f32 	%f3, %f2, %f1, %p4;
	cvt.f64.f32 	%fd2, %f3;
	add.f64 	%fd3, %fd2, 0d3FF0000000000000;
	div.rn.f64 	%fd4, %fd1, %fd3;
	cvt.rn.f32.f64 	%f4, %fd4;
	mad.lo.s32 	%r16, %r4, %r14, %r1;
	mul.wide.s32 	%rd7, %r16, 4;
	add.s64 	%rd8, %rd4, %rd7;
	st.global.f32 	[%rd8], %f4;
$L__BB26_2:
	ret;

}
	// .globl	_Z13tanhDeriv_f32PfiS_iii
.visible .entry _Z13tanhDeriv_f32PfiS_iii(
	.param .u64 .ptr .align 1 _Z13tanhDeriv_f32PfiS_iii_param_0,
	.param .u32 _Z13tanhDeriv_f32PfiS_iii_param_1,
	.param .u64 .ptr .align 1 _Z13tanhDeriv_f32PfiS_iii_param_2,
	.param .u32 _Z13tanhDeriv_f32PfiS_iii_param_3,
	.param .u32 _Z13tanhDeriv_f32PfiS_iii_param_4,
	.param .u32 _Z13tanhDeriv_f32PfiS_iii_param_5
)
{
	.reg .pred 	%p<5>;
	.reg .b32 	%r<17>;
	.reg .b32 	%f<5>;
	.reg .b64 	%rd<9>;
	.reg .b64 	%fd<5>;

	ld.param.u64 	%rd1, [_Z13tanhDeriv_f32PfiS_iii_param_0];
	ld.param.u32 	%r3, [_Z13tanhDeriv_f32PfiS_iii_param_1];
	ld.param.u64 	%rd2, [_Z13tanhDeriv_f32PfiS_iii_param_2];
	ld.param.u32 	%r4, [_Z13tanhDeriv_f32PfiS_iii_param_3];
	ld.param.u32 	%r5, [_Z13tanhDeriv_f32PfiS_iii_param_4];
	ld.param.u32 	%r6, [_Z13tanhDeriv_f32PfiS_iii_param_5];
	mov.u32 	%r8, %ctaid.x;
	mov.u32 	%r9, %ntid.x;
	mov.u32 	%r10, %tid.x;
	mad.lo.s32 	%r1, %r8, %r9, %r10;
	mov.u32 	%r11, %ctaid.y;
	mov.u32 	%r12, %ntid.y;
	mov.u32 	%r13, %tid.y;
	mad.lo.s32 	%r14, %r11, %r12, %r13;
	setp.ge.s32 	%p1, %r1, %r5;
	setp.ge.s32 	%p2, %r14, %r6;
	or.pred  	%p3, %p1, %p2;
	@%p3 bra 	$L__BB27_2;
	cvta.to.global.u64 	%rd3, %rd2;
	cvta.to.global.u64 	%rd4, %rd1;
	mad.lo.s32 	%r15, %r3, %r14, %r1;
	mul.wide.s32 	%rd5, %r15, 4;
	add.s64 	%rd6, %rd4, %rd5;
	ld.global.f32 	%f1, [%rd6];
	setp.lt.f32 	%p4, %f1, 0f00000000;
	neg.f32 	%f2, %f1;
	selp.f32 	%f3, %f2, %f1, %p4;
	cvt.f64.f32 	%fd1, %f3;
	add.f64 	%fd2, %fd1, 0d3FF0000000000000;
	mul.f64 	%fd3, %fd2, %fd2;
	rcp.rn.f64 	%fd4, %fd3;
	cvt.rn.f32.f64 	%f4, %fd4;
	mad.lo.s32 	%r16, %r4, %r14, %r1;
	mul.wide.s32 	%rd7, %r16, 4;
	add.s64 	%rd8, %rd3, %rd7;
	st.global.f32 	[%rd8], %f4;
$L__BB27_2:
	ret;

}
	// .globl	_Z8relu_f32PfiS_iii
.visible .entry _Z8relu_f32PfiS_iii(
	.param .u64 .ptr .align 1 _Z8relu_f32PfiS_iii_param_0,
	.param .u32 _Z8relu_f32PfiS_iii_param_1,
	.param .u64 .ptr .align 1 _Z8relu_f32PfiS_iii_param_2,
	.param .u32 _Z8relu_f32PfiS_iii_param_3,
	.param .u32 _Z8relu_f32PfiS_iii_param_4,
	.param .u32 _Z8relu_f32PfiS_iii_param_5
)
{
	.reg .pred 	%p<4>;
	.reg .b32 	%r<17>;
	.reg .b32 	%f<3>;
	.reg .b64 	%rd<9>;

	ld.param.u64 	%rd1, [_Z8relu_f32PfiS_iii_param_0];
	ld.param.u32 	%r3, [_Z8relu_f32PfiS_iii_param_1];
	ld.param.u64 	%rd2, [_Z8relu_f32PfiS_iii_param_2];
	ld.param.u32 	%r4, [_Z8relu_f32PfiS_iii_param_3];
	ld.param.u32 	%r5, [_Z8relu_f32PfiS_iii_param_4];
	ld.param.u32 	%r6, [_Z8relu_f32PfiS_iii_param_5];
	mov.u32 	%r8, %ctaid.x;
	mov.u32 	%r9, %ntid.x;
	mov.u32 	%r10, %tid.x;
	mad.lo.s32 	%r1, %r8, %r9, %r10;
	mov.u32 	%r11, %ctaid.y;
	mov.u32 	%r12, %ntid.y;
	mov.u32 	%r13, %tid.y;
	mad.lo.s32 	%r14, %r11, %r12, %r13;
	setp.ge.s32 	%p1, %r1, %r5;
	setp.ge.s32 	%p2, %r14, %r6;
	or.pred  	%p3, %p1, %p2;
	@%p3 bra 	$L__BB28_2;
	cvta.to.global.u64 	%rd3, %rd2;
	cvta.to.global.u64 	%rd4, %rd1;
	mad.lo.s32 	%r15, %r3, %r14, %r1;
	mul.wide.s32 	%rd5, %r15, 4;
	add.s64 	%rd6, %rd4, %rd5;
	ld.global.f32 	%f1, [%rd6];
	max.f32 	%f2, %f1, 0f00000000;
	mad.lo.s32 	%r16, %r4, %r14, %r1;
	mul.wide.s32 	%rd7, %r16, 4;
	add.s64 	%rd8, %rd3, %rd7;
	st.global.f32 	[%rd8], %f2;
$L__BB28_2:
	ret;

}
	// .globl	_Z13reluDeriv_f32PfiS_iii
.visible .entry _Z13reluDeriv_f32PfiS_iii(
	.param .u64 .ptr .align 1 _Z13reluDeriv_f32PfiS_iii_param_0,
	.param .u32 _Z13reluDeriv_f32PfiS_iii_param_1,
	.param .u64 .ptr .align 1 _Z13reluDeriv_f32PfiS_iii_param_2,
	.param .u32 _Z13reluDeriv_f32PfiS_iii_param_3,
	.param .u32 _Z13reluDeriv_f32PfiS_iii_param_4,
	.param .u32 _Z13reluDeriv_f32PfiS_iii_param_5
)
{
	.reg .pred 	%p<5>;
	.reg .b32 	%r<17>;
	.reg .b32 	%f<3>;
	.reg .b64 	%rd<9>;

	ld.param.u64 	%rd1, [_Z13reluDeriv_f32PfiS_iii_param_0];
	ld.param.u32 	%r3, [_Z13reluDeriv_f32PfiS_iii_param_1];
	ld.param.u64 	%rd2, [_Z13reluDeriv_f32PfiS_iii_param_2];
	ld.param.u32 	%r4, [_Z13reluDeriv_f32PfiS_iii_param_3];
	ld.param.u32 	%r5, [_Z13reluDeriv_f32PfiS_iii_param_4];
	ld.param.u32 	%r6, [_Z13reluDeriv_f32PfiS_iii_param_5];
	mov.u32 	%r8, %ctaid.x;
	mov.u32 	%r9, %ntid.x;
	mov.u32 	%r10, %tid.x;
	mad.lo.s32 	%r1, %r8, %r9, %r10;
	mov.u32 	%r11, %ctaid.y;
	mov.u32 	%r12, %ntid.y;
	mov.u32 	%r13, %tid.y;
	mad.lo.s32 	%r14, %r11, %r12, %r13;
	setp.ge.s32 	%p1, %r1, %r5;
	setp.ge.s32 	%p2, %r14, %r6;
	or.pred  	%p3, %p1, %p2;
	@%p3 bra 	$L__BB29_2;
	cvta.to.global.u64 	%rd3, %rd1;
	cvta.to.global.u64 	%rd4, %rd2;
	mad.lo.s32 	%r15, %r3, %r14, %r1;
	mul.wide.s32 	%rd5, %r15, 4;
	add.s64 	%rd6, %rd3, %rd5;
	ld.global.f32 	%f1, [%rd6];
	setp.gt.f32 	%p4, %f1, 0f00000000;
	selp.f32 	%f2, 0f3F800000, 0f00000000, %p4;
	mad.lo.s32 	%r16, %r4, %r14, %r1;
	mul.wide.s32 	%rd7, %r16, 4;
	add.s64 	%rd8, %rd4, %rd7;
	st.global.f32 	[%rd8], %f2;
$L__BB29_2:
	ret;

}
	// .globl	_Z19customErrorCalc_f32PfiS_ifffS_iii
.visible .entry _Z19customErrorCalc_f32PfiS_ifffS_iii(
	.param .u64 .ptr .align 1 _Z19customErrorCalc_f32PfiS_ifffS_iii_param_0,
	.param .u32 _Z19customErrorCalc_f32PfiS_ifffS_iii_param_1,
	.param .u64 .ptr .align 1 _Z19customErrorCalc_f32PfiS_ifffS_iii_param_2,
	.param .u32 _Z19customErrorCalc_f32PfiS_ifffS_iii_param_3,
	.param .f32 _Z19customErrorCalc_f32PfiS_ifffS_iii_param_4,
	.param .f32 _Z19customErrorCalc_f32PfiS_ifffS_iii_param_5,
	.param .f32 _Z19customErrorCalc_f32PfiS_ifffS_iii_param_6,
	.param .u64 .ptr .align 1 _Z19customErrorCalc_f32PfiS_ifffS_iii_param_7,
	.param .u32 _Z19customErrorCalc_f32PfiS_ifffS_iii_param_8,
	.param .u32 _Z19customErrorCalc_f32PfiS_ifffS_iii_param_9,
	.param .u32 _Z19customErrorCalc_f32PfiS_ifffS_iii_param_10
)
{
	.reg .pred 	%p<7>;
	.reg .b32 	%r<18>;
	.reg .b32 	%f<11>;
	.reg .b64 	%rd<14>;

	ld.param.u64 	%rd4, [_Z19customErrorCalc_f32PfiS_ifffS_iii_param_0];
	ld.param.u32 	%r3, [_Z19customErrorCalc_f32PfiS_ifffS_iii_param_1];
	ld.param.u64 	%rd5, [_Z19customErrorCalc_f32PfiS_ifffS_iii_param_2];
	ld.param.f32 	%f4, [_Z19customErrorCalc_f32PfiS_ifffS_iii_param_4];
	ld.param.f32 	%f5, [_Z19customErrorCalc_f32PfiS_ifffS_iii_param_5];
	ld.param.f32 	%f6, [_Z19customErrorCalc_f32PfiS_ifffS_iii_param_6];
	ld.param.u64 	%rd6, [_Z19customErrorCalc_f32PfiS_ifffS_iii_param_7];
	ld.param.u32 	%r4, [_Z19customErrorCalc_f32PfiS_ifffS_iii_param_8];
	ld.param.u32 	%r5, [_Z19customErrorCalc_f32PfiS_ifffS_iii_param_9];
	ld.param.u32 	%r6, [_Z19customErrorCalc_f32PfiS_ifffS_iii_param_10];
	cvta.to.global.u64 	%rd1, %rd6;
	mov.u32 	%r8, %ctaid.x;
	mov.u32 	%r9, %ntid.x;
	mov.u32 	%r10, %tid.x;
	mad.lo.s32 	%r1, %r8, %r9, %r10;
	mov.u32 	%r11, %ctaid.y;
	mov.u32 	%r12, %ntid.y;
	mov.u32 	%r13, %tid.y;
	mad.lo.s32 	%r14, %r11, %r12, %r13;
	setp.ge.s32 	%p1, %r1, %r5;
	setp.ge.s32 	%p2, %r14, %r6;
	or.pred  	%p3, %p1, %p2;
	@%p3 bra 	$L__BB30_6;
	cvta.to.global.u64 	%rd7, %rd4;
	cvta.to.global.u64 	%rd8, %rd5;
	mad.lo.s32 	%r15, %r3, %r14, %r1;
	mul.wide.s32 	%rd9, %r15, 4;
	add.s64 	%rd10, %rd7, %rd9;
	ld.global.f32 	%f1, [%rd10];
	add.s64 	%rd11, %rd8, %rd9;
	ld.global.f32 	%f7, [%rd11];
	setp.leu.f32 	%p4, %f7, %f4;
	@%p4 bra 	$L__BB30_4;
	mov.f32 	%f9, 0f3F800000;
	sub.f32 	%f2, %f9, %f1;
	mad.lo.s32 	%r17, %r4, %r14, %r1;
	mul.wide.s32 	%rd13, %r17, 4;
	add.s64 	%rd2, %rd1, %rd13;
	st.global.f32 	[%rd2], %f2;
	setp.geu.f32 	%p6, %f1, %f4;
	@%p6 bra 	$L__BB30_6;
	mul.f32 	%f10, %f5, %f2;
	st.global.f32 	[%rd2], %f10;
	bra.uni 	$L__BB30_6;
$L__BB30_4:
	mul.f32 	%f3, %f1, %f1;
	mad.lo.s32 	%r16, %r4, %r14, %r1;
	mul.wide.s32 	%rd12, %r16, 4;
	add.s64 	%rd3, %rd1, %rd12;
	st.global.f32 	[%rd3], %f3;
	setp.leu.f32 	%p5, %f1, %f4;
	@%p5 bra 	$L__BB30_6;
	mul.f32 	%f8, %f6, %f3;
	st.global.f32 	[%rd3], %f8;
$L__BB30_6:
	ret;

}


// ===== COMPILED SASS (sm_100) =====

	.target	sm_100

	.elftype	@"ET_EXEC"


//--------------------- .note.nv.tkinfo           --------------------------
	.section	.note.nv.tkinfo,"",@"SHT_NOTE"
	.sectionflags	@"SHF_NOTE_NV_TKINFO"
	.tkinfo
        /*0018*/ 	.word	0x00000002
        /*0030*/ 	.string	""
        /*0030*/ 	.string	"ptxas"
        /*0030*/ 	.string	"Cuda compilation tools, release 13.0, V13.0.88"
        /*0030*/ 	.string	"Build cuda_13.0.r13.0/compiler.36424714_0"
        /*0030*/ 	.string	"-arch sm_100 -m 64 "



//--------------------- .note.nv.cuinfo           --------------------------
	.section	.note.nv.cuinfo,"",@"SHT_NOTE"
	.sectionflags	@"SHF_NOTE_NV_CUINFO"
        /*0018*/ 	.short	0x0002
        /*001a*/ 	.short	0x0064
        /*001c*/ 	.short	0x0082
	.zero		2


//--------------------- .nv.info                  --------------------------
	.section	.nv.info,"",@"SHT_CUDA_INFO"
	.align	4


	//----- nvinfo : EIATTR_REGCOUNT
	.align		4
        /*0000*/ 	.byte	0x04, 0x2f
        /*0002*/ 	.short	(.L_1 - .L_0)
	.align		4
.L_0:
        /*0004*/ 	.word	index@(_Z8init_i32Piiiii)
        /*0008*/ 	.word	0x0000000a


	//----- nvinfo : EIATTR_FRAME_SIZE
	.align		4
.L_1:
        /*000c*/ 	.byte	0x04, 0x11
        /*000e*/ 	.short	(.L_3 - .L_2)
	.align		4
.L_2:
        /*0010*/ 	.word	index@(_Z8init_i32Piiiii)
        /*0014*/ 	.word	0x00000000


	//----- nvinfo : EIATTR_REGCOUNT
	.align		4
.L_3:
        /*0018*/ 	.byte	0x04, 0x2f
        /*001a*/ 	.short	(.L_5 - .L_4)
	.align		4
.L_4:
        /*001c*/ 	.word	index@(_Z8init_f32Pfifii)
        /*0020*/ 	.word	0x0000000a


	//----- nvinfo : EIATTR_FRAME_SIZE
	.align		4
.L_5:
        /*0024*/ 	.byte	0x04, 0x11
        /*0026*/ 	.short	(.L_7 - .L_6)
	.align		4
.L_6:
        /*0028*/ 	.word	index@(_Z8init_f32Pfifii)
        /*002c*/ 	.word	0x00000000


	//----- nvinfo : EIATTR_REGCOUNT
	.align		4
.L_7:
        /*0030*/ 	.byte	0x04, 0x2f
        /*0032*/ 	.short	(.L_9 - .L_8)
	.align		4
.L_8:
        /*0034*/ 	.word	index@(_Z12addValue_i32PiiiS_iii)
        /*0038*/ 	.word	0x0000000a


	//----- nvinfo : EIATTR_FRAME_SIZE
	.align		4
.L_9:
        /*003c*/ 	.byte	0x04, 0x11
        /*003e*/ 	.short	(.L_11 - .L_10)
	.align		4
.L_10:
        /*0040*/ 	.word	index@(_Z12addValue_i32PiiiS_iii)
        /*0044*/ 	.word	0x00000000


	//----- nvinfo : EIATTR_REGCOUNT
	.align		4
.L_11:
        /*0048*/ 	.byte	0x04, 0x2f
        /*004a*/ 	.short	(.L_13 - .L_12)
	.align		4
.L_12:
        /*004c*/ 	.word	index@(_Z12addValue_f32PfifS_iii)
        /*0050*/ 	.word	0x0000000a


	//----- nvinfo : EIATTR_FRAME_SIZE
	.align		4
.L_13:
        /*0054*/ 	.byte	0x04, 0x11
        /*0056*/ 	.short	(.L_15 - .L_14)
	.align		4
.L_14:
        /*0058*/ 	.word	index@(_Z12addValue_f32PfifS_iii)
        /*005c*/ 	.word	0x00000000


	//----- nvinfo : EIATTR_REGCOUNT
	.align		4
.L_15:
        /*0060*/ 	.byte	0x04, 0x2f
        /*0062*/ 	.short	(.L_17 - .L_16)
	.align		4
.L_16:
        /*0064*/ 	.word	index@(_Z7scl_i32PiiiS_iii)
        /*0068*/ 	.word	0x0000000a


	//----- nvinfo : EIATTR_FRAME_SIZE
	.align		4
.L_17:
        /*006c*/ 	.byte	0x04, 0x11
        /*006e*/ 	.short	(.L_19 - .L_18)
	.align		4
.L_18:
        /*0070*/ 	.word	index@(_Z7scl_i32PiiiS_iii)
        /*0074*/ 	.word	0x00000000


	//----- nvinfo : EIATTR_REGCOUNT
	.align		4
.L_19:
        /*0078*/ 	.byte	0x04, 0x2f
        /*007a*/ 	.short	(.L_21 - .L_20)
	.align		4
.L_20:
        /*007c*/ 	.word	index@(_Z7scl_f32PfifS_iii)
        /*0080*/ 	.word	0x0000000a


	//----- nvinfo : EIATTR_FRAME_SIZE
	.align		4
.L_21:
        /*0084*/ 	.byte	0x04, 0x11
        /*0086*/ 	.short	(.L_23 - .L_22)
	.align		4
.L_22:
        /*0088*/ 	.word	index@(_Z7scl_f32PfifS_iii)
        /*008c*/ 	.word	0x00000000


	//----- nvinfo : EIATTR_REGCOUNT
	.align		4
.L_23:
        /*0090*/ 	.byte	0x04, 0x2f
        /*0092*/ 	.short	(.L_25 - .L_24)
	.align		4
.L_24:
        /*0094*/ 	.word	index@(_Z7add_i32PiiS_iS_iii)
        /*0098*/ 	.word	0x0000000e


	//----- nvinfo : EIATTR_FRAME_SIZE
	.align		4
.L_25:
        /*009c*/ 	.byte	0x04, 0x11
        /*009e*/ 	.short	(.L_27 - .L_26)
	.align		4
.L_26:
        /*00a0*/ 	.word	index@(_Z7add_i32PiiS_iS_iii)
        /*00a4*/ 	.word	0x00000000


	//----- nvinfo : EIATTR_REGCOUNT
	.align		4
.L_27:
        /*00a8*/ 	.byte	0x04, 0x2f
        /*00aa*/ 	.short	(.L_29 - .L_28)
	.align		4
.L_28:
        /*00ac*/ 	.word	index@(_Z7add_f32PfiS_iS_iii)
        /*00b0*/ 	.word	0x0000000e


	//----- nvinfo : EIATTR_FRAME_SIZE
	.align		4
.L_29:
        /*00b4*/ 	.byte	0x04, 0x11
        /*00b6*/ 	.short	(.L_31 - .L_30)
	.align		4
.L_30:
        /*00b8*/ 	.word	index@(_Z7add_f32PfiS_iS_iii)
        /*00bc*/ 	.word	0x00000000


	//----- nvinfo : EIATTR_REGCOUNT
	.align		4
.L_31:
        /*00c0*/ 	.byte	0x04, 0x2f
        /*00c2*/ 	.short	(.L_33 - .L_32)
	.align		4
.L_32:
        /*00c4*/ 	.word	index@(_Z7sub_i32PiiS_iS_iii)
        /*00c8*/ 	.word	0x0000000e


	//----- nvinfo : EIATTR_FRAME_SIZE
	.align		4
.L_33:
        /*00cc*/ 	.byte	0x04, 0x11
        /*00ce*/ 	.short	(.L_35 - .L_34)
	.align		4
.L_34:
        /*00d0*/ 	.word	index@(_Z7sub_i32PiiS_iS_iii)
        /*00d4*/ 	.word	0x00000000


	//----- nvinfo : EIATTR_REGCOUNT
	.align		4
.L_35:
        /*00d8*/ 	.byte	0x04, 0x2f
        /*00da*/ 	.short	(.L_37 - .L_36)
	.align		4
.L_36:
        /*00dc*/ 	.word	index@(_Z7sub_f32PfiS_iS_iii)
        /*00e0*/ 	.word	0x0000000e


	//----- nvinfo : EIATTR_FRAME_SIZE
	.align		4
.L_37:
        /*00e4*/ 	.byte	0x04, 0x11
        /*00e6*/ 	.short	(.L_39 - .L_38)
	.align		4
.L_38:
        /*00e8*/ 	.word	index@(_Z7sub_f32PfiS_iS_iii)
        /*00ec*/ 	.word	0x00000000


	//----- nvinfo : EIATTR_REGCOUNT
	.align		4
.L_39:
        /*00f0*/ 	.byte	0x04, 0x2f
        /*00f2*/ 	.short	(.L_41 - .L_40)
	.align		4
.L_40:
        /*00f4*/ 	.word	index@(_Z8mult_i32PiiS_iS_iii)
        /*00f8*/ 	.word	0x0000000e


	//----- nvinfo : EIATTR_FRAME_SIZE
	.align		4
.L_41:
        /*00fc*/ 	.byte	0x04, 0x11
        /*00fe*/ 	.short	(.L_43 - .L_42)
	.align		4
.L_42:
        /*0100*/ 	.word	index@(_Z8mult_i32PiiS_iS_iii)
        /*0104*/ 	.word	0x00000000


	//----- nvinfo : EIATTR_REGCOUNT
	.align		4
.L_43:
        /*0108*/ 	.byte	0x04, 0x2f
        /*010a*/ 	.short	(.L_45 - .L_44)
	.align		4
.L_44:
        /*010c*/ 	.word	index@(_Z8mult_f32PfiS_iS_iii)
        /*0110*/ 	.word	0x0000000e


	//----- nvinfo : EIATTR_FRAME_SIZE
	.align		4
.L_45:
        /*0114*/ 	.byte	0x04, 0x11
        /*0116*/ 	.short	(.L_47 - .L_46)
	.align		4
.L_46:
        /*0118*/ 	.word	index@(_Z8mult_f32PfiS_iS_iii)
        /*011c*/ 	.word	0x00000000


	//----- nvinfo : EIATTR_REGCOUNT
	.align		4
.L_47:
        /*0120*/ 	.byte	0x04, 0x2f
        /*0122*/ 	.short	(.L_49 - .L_48)
	.align		4
.L_48:
        /*0124*/ 	.word	index@(_Z10square_i32PiiS_iii)
        /*0128*/ 	.word	0x0000000a


	//----- nvinfo : EIATTR_FRAME_SIZE
	.align		4
.L_49:
        /*012c*/ 	.byte	0x04, 0x11
        /*012e*/ 	.short	(.L_51 - .L_50)
	.align		4
.L_50:
        /*0130*/ 	.word	index@(_Z10square_i32PiiS_iii)
        /*0134*/ 	.word	0x00000000


	//----- nvinfo : EIATTR_REGCOUNT
	.align		4
.L_51:
        /*0138*/ 	.byte	0x04, 0x2f
        /*013a*/ 	.short	(.L_53 - .L_52)
	.align		4
.L_52:
        /*013c*/ 	.word	index@(_Z10square_f32PfiS_iii)
        /*0140*/ 	.word	0x0000000a


	//----- nvinfo : EIATTR_FRAME_SIZE
	.align		4
.L_53:
        /*0144*/ 	.byte	0x04, 0x11
        /*0146*/ 	.short	(.L_55 - .L_54)
	.align		4
.L_54:
        /*0148*/ 	.word	index@(_Z10square_f32PfiS_iii)
        /*014c*/ 	.word	0x00000000


	//----- nvinfo : EIATTR_REGCOUNT
	.align		4
.L_55:
        /*0150*/ 	.byte	0x04, 0x2f
        /*0152*/ 	.short	(.L_57 - .L_56)
	.align		4
.L_56:
        /*0154*/ 	.word	index@(_Z12binarize_i32PiiiS_iii)
        /*0158*/ 	.word	0x0000000a


	//----- nvinfo : EIATTR_FRAME_SIZE
	.align		4
.L_57:
        /*015c*/ 	.byte	0x04, 0x11
        /*015e*/ 	.short	(.L_59 - .L_58)
	.align		4
.L_58:
        /*0160*/ 	.word	index@(_Z12binarize_i32PiiiS_iii)
        /*0164*/ 	.word	0x00000000


	//----- nvinfo : EIATTR_REGCOUNT
	.align		4
.L_59:
        /*0168*/ 	.byte	0x04, 0x2f
        /*016a*/ 	.short	(.L_61 - .L_60)
	.align		4
.L_60:
        /*016c*/ 	.word	index@(_Z12binarize_f32PfifS_iii)
        /*0170*/ 	.word	0x0000000a


	//----- nvinfo : EIATTR_FRAME_SIZE
	.align		4
.L_61:
        /*0174*/ 	.byte	0x04, 0x11
        /*0176*/ 	.short	(.L_63 - .L_62)
	.align		4
.L_62:
        /*0178*/ 	.word	index@(_Z12binarize_f32PfifS_iii)
        /*017c*/ 	.word	0x00000000


	//----- nvinfo : EIATTR_REGCOUNT
	.align		4
.L_63:
        /*0180*/ 	.byte	0x04, 0x2f
        /*0182*/ 	.short	(.L_65 - .L_64)
	.align		4
.L_64:
        /*0184*/ 	.word	index@(_Z8aypb_i32iPiiiii)
        /*0188*/ 	.word	0x00000008


	//----- nvinfo : EIATTR_FRAME_SIZE
	.align		4
.L_65:
        /*018c*/ 	.byte	0x04, 0x11
        /*018e*/ 	.short	(.L_67 - .L_66)
	.align		4
.L_66:
        /*0190*/ 	.word	index@(_Z8aypb_i32iPiiiii)
        /*0194*/ 	.word	0x00000000


	//----- nvinfo : EIATTR_REGCOUNT
	.align		4
.L_67:
        /*0198*/ 	.byte	0x04, 0x2f
        /*019a*/ 	.short	(.L_69 - .L_68)
	.align		4
.L_68:
        /*019c*/ 	.word	index@(_Z8aypb_f32fPfifii)
        /*01a0*/ 	.word	0x00000008


	//----- nvinfo : EIATTR_FRAME_SIZE
	.align		4
.L_69:
        /*01a4*/ 	.byte	0x04, 0x11
        /*01a6*/ 	.short	(.L_71 - .L_70)
	.align		4
.L_70:
        /*01a8*/ 	.word	index@(_Z8aypb_f32fPfifii)
        /*01ac*/ 	.word	0x00000000


	//----- nvinfo : EIATTR_REGCOUNT
	.align		4
.L_71:
        /*01b0*/ 	.byte	0x04, 0x2f
        /*01b2*/ 	.short	(.L_73 - .L_72)
	.align		4
.L_72:
        /*01b4*/ 	.word	index@(_Z10axpb_y_i32iPiiiS_iii)
        /*01b8*/ 	.word	0x0000000c


	//----- nvinfo : EIATTR_FRAME_SIZE
	.align		4
.L_73:
        /*01bc*/ 	.byte	0x04, 0x11
        /*01be*/ 	.short	(.L_75 - .L_74)
	.align		4
.L_74:
        /*01c0*/ 	.word	index@(_Z10axpb_y_i32iPiiiS_iii)
        /*01c4*/ 	.word	0x00000000


	//----- nvinfo : EIATTR_REGCOUNT
	.align		4
.L_75:
        /*01c8*/ 	.byte	0x04, 0x2f
        /*01ca*/ 	.short	(.L_77 - .L_76)
	.align		4
.L_76:
        /*01cc*/ 	.word	index@(_Z10axpb_y_f32fPfifS_iii)
        /*01d0*/ 	.word	0x0000000c


	//----- nvinfo : EIATTR_FRAME_SIZE
	.align		4
.L_77:
        /*01d4*/ 	.byte	0x04, 0x11
        /*01d6*/ 	.short	(.L_79 - .L_78)
	.align		4
.L_78:
        /*01d8*/ 	.word	index@(_Z10axpb_y_f32fPfifS_iii)
        /*01dc*/ 	.word	0x00000000


	//----- nvinfo : EIATTR_REGCOUNT
	.align		4
.L_79:
        /*01e0*/ 	.byte	0x04, 0x2f
        /*01e2*/ 	.short	(.L_81 - .L_80)
	.align		4
.L_80:
        /*01e4*/ 	.word	index@(_Z8xvpy_i32PiiS_iS_iii)
        /*01e8*/ 	.word	0x00000010


	//----- nvinfo : EIATTR_FRAME_SIZE
	.align		4
.L_81:
        /*01ec*/ 	.byte	0x04, 0x11
        /*01ee*/ 	.short	(.L_83 - .L_82)
	.align		4
.L_82:
        /*01f0*/ 	.word	index@(_Z8xvpy_i32PiiS_iS_iii)
        /*01f4*/ 	.word	0x00000000


	//----- nvinfo : EIATTR_REGCOUNT
	.align		4
.L_83:
        /*01f8*/ 	.byte	0x04, 0x2f
        /*01fa*/ 	.short	(.L_85 - .L_84)
	.align		4
.L_84:
        /*01fc*/ 	.word	index@(_Z8xvpy_f32PfiS_iS_iii)
        /*0200*/ 	.word	0x00000010


	//----- nvinfo : EIATTR_FRAME_SIZE
	.align		4
.L_85:
        /*0204*/ 	.byte	0x04, 0x11
        /*0206*/ 	.short	(.L_87 - .L_86)
	.align		4
.L_86:
        /*0208*/ 	.word	index@(_Z8xvpy_f32PfiS_iS_iii)
        /*020c*/ 	.word	0x00000000


	//----- nvinfo : EIATTR_REGCOUNT
	.align		4
.L_87:
        /*0210*/ 	.byte	0x04, 0x2f
        /*0212*/ 	.short	(.L_89 - .L_88)
	.align		4
.L_88:
        /*0214*/ 	.word	index@(_Z13x_avpb_py_i32PiiiS_iiS_iii)
        /*0218*/ 	.word	0x00000012


	//----- nvinfo : EIATTR_FRAME_SIZE
	.align		4
.L_89:
        /*021c*/ 	.byte	0x04, 0x11
        /*021e*/ 	.short	(.L_91 - .L_90)
	.align		4
.L_90:
        /*0220*/ 	.word	index@(_Z13x_avpb_py_i32PiiiS_iiS_iii)
        /*0224*/ 	.word	0x00000000


	//----- nvinfo : EIATTR_REGCOUNT
	.align		4
.L_91:
        /*0228*/ 	.byte	0x04, 0x2f
        /*022a*/ 	.short	(.L_93 - .L_92)
	.align		4
.L_92:
        /*022c*/ 	.word	index@(_Z13x_avpb_py_f32PfifS_ifS_iii)
        /*0230*/ 	.word	0x00000012


	//----- nvinfo : EIATTR_FRAME_SIZE
	.align		4
.L_93:
        /*0234*/ 	.byte	0x04, 0x11
        /*0236*/ 	.short	(.L_95 - .L_94)
	.align		4
.L_94:
        /*0238*/ 	.word	index@(_Z13x_avpb_py_f32PfifS_ifS_iii)
        /*023c*/ 	.word	0x00000000


	//----- nvinfo : EIATTR_REGCOUNT
	.align		4
.L_95:
        /*0240*/ 	.byte	0x04, 0x2f
        /*0242*/ 	.short	(.L_97 - .L_96)
	.align		4
.L_96:
        /*0244*/ 	.word	index@(_Z11sigmoid_f32PfiS_iii)
        /*0248*/ 	.word	0x0000001a


	//----- nvinfo : EIATTR_FRAME_SIZE
	.align		4
.L_97:
        /*024c*/ 	.byte	0x04, 0x11
        /*024e*/ 	.short	(.L_99 - .L_98)
	.align		4
.L_98:
        /*0250*/ 	.word	index@($__internal_3_$__cuda_sm20_div_rn_f64_full)
        /*0254*/ 	.word	0x00000000


	//----- nvinfo : EIATTR_FRAME_SIZE
	.align		4
.L_99:
        /*0258*/ 	.byte	0x04, 0x11
        /*025a*/ 	.short	(.L_101 - .L_100)
	.align		4
.L_100:
        /*025c*/ 	.word	index@(_Z11sigmoid_f32PfiS_iii)
        /*0260*/ 	.word	0x00000000


	//----- nvinfo : EIATTR_REGCOUNT
	.align		4
.L_101:
        /*0264*/ 	.byte	0x04, 0x2f
        /*0266*/ 	.short	(.L_103 - .L_102)
	.align		4
.L_102:
        /*0268*/ 	.word	index@(_Z16sigmoidDeriv_f32PfiS_iii)
        /*026c*/ 	.word	0x0000000e


	//----- nvinfo : EIATTR_FRAME_SIZE
	.align		4
.L_103:
        /*0270*/ 	.byte	0x04, 0x11
        /*0272*/ 	.short	(.L_105 - .L_104)
	.align		4
.L_104:
        /*0274*/ 	.word	index@($__internal_2_$__cuda_sm3x_div_rn_noftz_f32_slowpath)
        /*0278*/ 	.word	0x00000000


	//----- nvinfo : EIATTR_FRAME_SIZE
	.align		4
.L_105:
        /*027c*/ 	.byte	0x04, 0x11
        /*027e*/ 	.short	(.L_107 - .L_106)
	.align		4
.L_106:
        /*0280*/ 	.word	index@(_Z16sigmoidDeriv_f32PfiS_iii)
        /*0284*/ 	.word	0x00000000


	//----- nvinfo : EIATTR_REGCOUNT
	.align		4
.L_107:
        /*0288*/ 	.byte	0x04, 0x2f
        /*028a*/ 	.short	(.L_109 - .L_108)
	.align		4
.L_108:
        /*028c*/ 	.word	index@(_Z8tanh_f32PfiS_iii)
        /*0290*/ 	.word	0x0000001a


	//----- nvinfo : EIATTR_FRAME_SIZE
	.align		4
.L_109:
        /*0294*/ 	.byte	0x04, 0x11
        /*0296*/ 	.short	(.L_111 - .L_110)
	.align		4
.L_110:
        /*0298*/ 	.word	index@($__internal_1_$__cuda_sm20_div_rn_f64_full)
        /*029c*/ 	.word	0x00000000


	//----- nvinfo : EIATTR_FRAME_SIZE
	.align		4
.L_111:
        /*02a0*/ 	.byte	0x04, 0x11
        /*02a2*/ 	.short	(.L_113 - .L_112)
	.align		4
.L_112:
        /*02a4*/ 	.word	index@(_Z8tanh_f32PfiS_iii)
        /*02a8*/ 	.word	0x00000000


	//----- nvinfo : EIATTR_REGCOUNT
	.align		4
.L_113:
        /*02ac*/ 	.byte	0x04, 0x2f
        /*02ae*/ 	.short	(.L_115 - .L_114)
	.align		4
.L_114:
        /*02b0*/ 	.word	index@(_Z13tanhDeriv_f32PfiS_iii)
        /*02b4*/ 	.word	0x0000000e


	//----- nvinfo : EIATTR_FRAME_SIZE
	.align		4
.L_115:
        /*02b8*/ 	.byte	0x04, 0x11
        /*02ba*/ 	.short	(.L_117 - .L_116)
	.align		4
.L_116:
        /*02bc*/ 	.word	index@($__internal_0_$__cuda_sm20_dblrcp_rn_slowpath_v3)
        /*02c0*/ 	.word	0x00000000


	//----- nvinfo : EIATTR_FRAME_SIZE
	.align		4
.L_117:
        /*02c4*/ 	.byte	0x04, 0x11
        /*02c6*/ 	.short	(.L_119 - .L_118)
	.align		4
.L_118:
        /*02c8*/ 	.word	index@(_Z13tanhDeriv_f32PfiS_iii)
        /*02cc*/ 	.word	0x00000000


	//----- nvinfo : EIATTR_REGCOUNT
	.align		4
.L_119:
        /*02d0*/ 	.byte	0x04, 0x2f
        /*02d2*/ 	.short	(.L_121 - .L_120)
	.align		4
.L_120:
        /*02d4*/ 	.word	index@(_Z8relu_f32PfiS_iii)
        /*02d8*/ 	.word	0x0000000a


	//----- nvinfo : EIATTR_FRAME_SIZE
	.align		4
.L_121:
        /*02dc*/ 	.byte	0x04, 0x11
        /*02de*/ 	.short	(.L_123 - .L_122)
	.align		4
.L_122:
        /*02e0*/ 	.word	index@(_Z8relu_f32PfiS_iii)
        /*02e4*/ 	.word	0x00000000


	//----- nvinfo : EIATTR_REGCOUNT
	.align		4
.L_123:
        /*02e8*/ 	.byte	0x04, 0x2f
        /*02ea*/ 	.short	(.L_125 - .L_124)
	.align		4
.L_124:
        /*02ec*/ 	.word	index@(_Z13reluDeriv_f32PfiS_iii)
        /*02f0*/ 	.word	0x0000000a


	//----- nvinfo : EIATTR_FRAME_SIZE
	.align		4
.L_125:
        /*02f4*/ 	.byte	0x04, 0x11
        /*02f6*/ 	.short	(.L_127 - .L_126)
	.align		4
.L_126:
        /*02f8*/ 	.word	index@(_Z13reluDeriv_f32PfiS_iii)
        /*02fc*/ 	.word	0x00000000


	//----- nvinfo : EIATTR_REGCOUNT
	.align		4
.L_127:
        /*0300*/ 	.byte	0x04, 0x2f
        /*0302*/ 	.short	(.L_129 - .L_128)
	.align		4
.L_128:
        /*0304*/ 	.word	index@(_Z19customErrorCalc_f32PfiS_ifffS_iii)
        /*0308*/ 	.word	0x0000000c


	//----- nvinfo : EIATTR_FRAME_SIZE
	.align		4
.L_129:
        /*030c*/ 	.byte	0x04, 0x11
        /*030e*/ 	.short	(.L_131 - .L_130)
	.align		4
.L_130:
        /*0310*/ 	.word	index@(_Z19customErrorCalc_f32PfiS_ifffS_iii)
        /*0314*/ 	.word	0x00000000


	//----- nvinfo : EIATTR_MIN_STACK_SIZE
	.align		4
.L_131:
        /*0318*/ 	.byte	0x04, 0x12
        /*031a*/ 	.short	(.L_133 - .L_132)
	.align		4
.L_132:
        /*031c*/ 	.word	index@(_Z19customErrorCalc_f32PfiS_ifffS_iii)
        /*0320*/ 	.word	0x00000000


	//----- nvinfo : EIATTR_MIN_STACK_SIZE
	.align		4
.L_133:
        /*0324*/ 	.byte	0x04, 0x12
        /*0326*/ 	.short	(.L_135 - .L_134)
	.align		4
.L_134:
        /*0328*/ 	.word	index@(_Z13reluDeriv_f32PfiS_iii)
        /*032c*/ 	.word	0x00000000


	//----- nvinfo : EIATTR_MIN_STACK_SIZE
	.align		4
.L_135:
        /*0330*/ 	.byte	0x04, 0x12
        /*0332*/ 	.short	(.L_137 - .L_136)
	.align		4
.L_136:
        /*0334*/ 	.word	index@(_Z8relu_f32PfiS_iii)
        /*0338*/ 	.word	0x00000000


	//----- nvinfo : EIATTR_MIN_STACK_SIZE
	.align		4
.L_137:
        /*033c*/ 	.byte	0x04, 0x12
        /*033e*/ 	.short	(.L_139 - .L_138)
	.align		4
.L_138:
        /*0340*/ 	.word	index@(_Z13tanhDeriv_f32PfiS_iii)
        /*0344*/ 	.word	0x00000000


	//----- nvinfo : EIATTR_MIN_STACK_SIZE
	.align		4
.L_139:
        /*0348*/ 	.byte	0x04, 0x12
        /*034a*/ 	.short	(.L_141 - .L_140)
	.align		4
.L_140:
        /*034c*/ 	.word	index@(_Z8tanh_f32PfiS_iii)
        /*0350*/ 	.word	0x00000000


	//----- nvinfo : EIATTR_MIN_STACK_SIZE
	.align		4
.L_141:
        /*0354*/ 	.byte	0x04, 0x12
        /*0356*/ 	.short	(.L_143 - .L_142)
	.align		4
.L_142:
        /*0358*/ 	.word	index@(_Z16sigmoidDeriv_f32PfiS_iii)
        /*035c*/ 	.word	0x00000000


	//----- nvinfo : EIATTR_MIN_STACK_SIZE
	.align		4
.L_143:
        /*0360*/ 	.byte	0x04, 0x12
        /*0362*/ 	.short	(.L_145 - .L_144)
	.align		4
.L_144:
        /*0364*/ 	.word	index@(_Z11sigmoid_f32PfiS_iii)
        /*0368*/ 	.word	0x00000000


	//----- nvinfo : EIATTR_MIN_STACK_SIZE
	.align		4
.L_145:
        /*036c*/ 	.byte	0x04, 0x12
        /*036e*/ 	.short	(.L_147 - .L_146)
	.align		4
.L_146:
        /*0370*/ 	.word	index@(_Z13x_avpb_py_f32PfifS_ifS_iii)
        /*0374*/ 	.word	0x00000000


	//----- nvinfo : EIATTR_MIN_STACK_SIZE
	.align		4
.L_147:
        /*0378*/ 	.byte	0x04, 0x12
        /*037a*/ 	.short	(.L_149 - .L_148)
	.align		4
.L_148:
        /*037c*/ 	.word	index@(_Z13x_avpb_py_i32PiiiS_iiS_iii)
        /*0380*/ 	.word	0x00000000


	//----- nvinfo : EIATTR_MIN_STACK_SIZE
	.align		4
.L_149:
        /*0384*/ 	.byte	0x04, 0x12
        /*0386*/ 	.short	(.L_151 - .L_150)
	.align		4
.L_150:
        /*0388*/ 	.word	index@(_Z8xvpy_f32PfiS_iS_iii)
        /*038c*/ 	.word	0x00000000


	//----- nvinfo : EIATTR_MIN_STACK_SIZE
	.align		4
.L_151:
        /*0390*/ 	.byte	0x04, 0x12
        /*0392*/ 	.short	(.L_153 - .L_152)
	.align		4
.L_152:
        /*0394*/ 	.word	index@(_Z8xvpy_i32PiiS_iS_iii)
        /*0398*/ 	.word	0x00000000


	//----- nvinfo : EIATTR_MIN_STACK_SIZE
	.align		4
.L_153:
        /*039c*/ 	.byte	0x04, 0x12
        /*039e*/ 	.short	(.L_155 - .L_154)
	.align		4
.L_154:
        /*03a0*/ 	.word	index@(_Z10axpb_y_f32fPfifS_iii)
        /*03a4*/ 	.word	0x00000000


	//----- nvinfo : EIATTR_MIN_STACK_SIZE
	.align		4
.L_155:
        /*03a8*/ 	.byte	0x04, 0x12
        /*03aa*/ 	.short	(.L_157 - .L_156)
	.align		4
.L_156:
        /*03ac*/ 	.word	index@(_Z10axpb_y_i32iPiiiS_iii)
        /*03b0*/ 	.word	0x00000000


	//----- nvinfo : EIATTR_MIN_STACK_SIZE
	.align		4
.L_157:
        /*03b4*/ 	.byte	0x04, 0x12
        /*03b6*/ 	.short	(.L_159 - .L_158)
	.align		4
.L_158:
        /*03b8*/ 	.word	index@(_Z8aypb_f32fPfifii)
        /*03bc*/ 	.word	0x00000000


	//----- nvinfo : EIATTR_MIN_STACK_SIZE
	.align		4
.L_159:
        /*03c0*/ 	.byte	0x04, 0x12
        /*03c2*/ 	.short	(.L_161 - .L_160)
	.align		4
.L_160:
        /*03c4*/ 	.word	index@(_Z8aypb_i32iPiiiii)
        /*03c8*/ 	.word	0x00000000


	//----- nvinfo : EIATTR_MIN_STACK_SIZE
	.align		4
.L_161:
        /*03cc*/ 	.byte	0x04, 0x12
        /*03ce*/ 	.short	(.L_163 - .L_162)
	.align		4
.L_162:
        /*03d0*/ 	.word	index@(_Z12binarize_f32PfifS_iii)
        /*03d4*/ 	.word	0x00000000


	//----- nvinfo : EIATTR_MIN_STACK_SIZE
	.align		4
.L_163:
        /*03d8*/ 	.byte	0x04, 0x12
        /*03da*/ 	.short	(.L_165 - .L_164)
	.align		4
.L_164:
        /*03dc*/ 	.word	index@(_Z12binarize_i32PiiiS_iii)
        /*03e0*/ 	.word	0x00000000


	//----- nvinfo : EIATTR_MIN_STACK_SIZE
	.align		4
.L_165:
        /*03e4*/ 	.byte	0x04, 0x12
        /*03e6*/ 	.short	(.L_167 - .L_166)
	.align		4
.L_166:
        /*03e8*/ 	.word	index@(_Z10square_f32PfiS_iii)
        /*03ec*/ 	.word	0x00000000


	//----- nvinfo : EIATTR_MIN_STACK_SIZE
	.align		4
.L_167:
        /*03f0*/ 	.byte	0x04, 0x12
        /*03f2*/ 	.short	(.L_169 - .L_168)
	.align		4
.L_168:
        /*03f4*/ 	.word	index@(_Z10square_i32PiiS_iii)
        /*03f8*/ 	.word	0x00000000


	//----- nvinfo : EIATTR_MIN_STACK_SIZE
	.align		4
.L_169:
        /*03fc*/ 	.byte	0x04, 0x12
        /*03fe*/ 	.short	(.L_171 - .L_170)
	.align		4
.L_170:
        /*0400*/ 	.word	index@(_Z8mult_f32PfiS_iS_iii)
        /*0404*/ 	.word	0x00000000


	//----- nvinfo : EIATTR_MIN_STACK_SIZE
	.align		4
.L_171:
        /*0408*/ 	.byte	0x04, 0x12
        /*040a*/ 	.short	(.L_173 - .L_172)
	.align		4
.L_172:
        /*040c*/ 	.word	index@(_Z8mult_i32PiiS_iS_iii)
        /*0410*/ 	.word	0x00000000


	//----- nvinfo : EIATTR_MIN_STACK_SIZE
	.align		4
.L_173:
        /*0414*/ 	.byte	0x04, 0x12
        /*0416*/ 	.short	(.L_175 - .L_174)
	.align		4
.L_174:
        /*0418*/ 	.word	index@(_Z7sub_f32PfiS_iS_iii)
        /*041c*/ 	.word	0x00000000


	//----- nvinfo : EIATTR_MIN_STACK_SIZE
	.align		4
.L_175:
        /*0420*/ 	.byte	0x04, 0x12
        /*0422*/ 	.short	(.L_177 - .L_176)
	.align		4
.L_176:
        /*0424*/ 	.word	index@(_Z7sub_i32PiiS_iS_iii)
        /*0428*/ 	.word	0x00000000


	//----- nvinfo : EIATTR_MIN_STACK_SIZE
	.align		4
.L_177:
        /*042c*/ 	.byte	0x04, 0x12
        /*042e*/ 	.short	(.L_179 - .L_178)
	.align		4
.L_178:
        /*0430*/ 	.word	index@(_Z7add_f32PfiS_iS_iii)
        /*0434*/ 	.word	0x00000000


	//----- nvinfo : EIATTR_MIN_STACK_SIZE
	.align		4
.L_179:
        /*0438*/ 	.byte	0x04, 0x12
        /*043a*/ 	.short	(.L_181 - .L_180)
	.align		4
.L_180:
        /*043c*/ 	.word	index@(_Z7add_i32PiiS_iS_iii)
        /*0440*/ 	.word	0x00000000


	//----- nvinfo : EIATTR_MIN_STACK_SIZE
	.align		4
.L_181:
        /*0444*/ 	.byte	0x04, 0x12
        /*0446*/ 	.short	(.L_183 - .L_182)
	.align		4
.L_182:
        /*0448*/ 	.word	index@(_Z7scl_f32PfifS_iii)
        /*044c*/ 	.word	0x00000000


	//----- nvinfo : EIATTR_MIN_STACK_SIZE
	.align		4
.L_183:
        /*0450*/ 	.byte	0x04, 0x12
        /*0452*/ 	.short	(.L_185 - .L_184)
	.align		4
.L_184:
        /*0454*/ 	.word	index@(_Z7scl_i32PiiiS_iii)
        /*0458*/ 	.word	0x00000000


	//----- nvinfo : EIATTR_MIN_STACK_SIZE
	.align		4
.L_185:
        /*045c*/ 	.byte	0x04, 0x12
        /*045e*/ 	.short	(.L_187 - .L_186)
	.align		4
.L_186:
        /*0460*/ 	.word	index@(_Z12addValue_f32PfifS_iii)
        /*0464*/ 	.word	0x00000000


	//----- nvinfo : EIATTR_MIN_STACK_SIZE
	.align		4
.L_187:
        /*0468*/ 	.byte	0x04, 0x12
        /*046a*/ 	.short	(.L_189 - .L_188)
	.align		4
.L_188:
        /*046c*/ 	.word	index@(_Z12addValue_i32PiiiS_iii)
        /*0470*/ 	.word	0x00000000


	//----- nvinfo : EIATTR_MIN_STACK_SIZE
	.align		4
.L_189:
        /*0474*/ 	.byte	0x04, 0x12
        /*0476*/ 	.short	(.L_191 - .L_190)
	.align		4
.L_190:
        /*0478*/ 	.word	index@(_Z8init_f32Pfifii)
        /*047c*/ 	.word	0x00000000


	//----- nvinfo : EIATTR_MIN_STACK_SIZE
	.align		4
.L_191:
        /*0480*/ 	.byte	0x04, 0x12
        /*0482*/ 	.short	(.L_193 - .L_192)
	.align		4
.L_192:
        /*0484*/ 	.word	index@(_Z8init_i32Piiiii)
        /*0488*/ 	.word	0x00000000
.L_193:


//--------------------- .nv.compat                --------------------------
	.section	.nv.compat,"",@"SHT_CUDA_COMPAT_INFO"
	.align	4
        /*0000*/ 	.byte	0x02, 0x09, 0x00, 0x00, 0x02, 0x02, 0x01, 0x00, 0x02, 0x05, 0x05, 0x00, 0x03, 0x07, 0x01, 0x01
        /*0010*/ 	.byte	0x02, 0x03, 0x00, 0x00, 0x02, 0x06, 0x01, 0x00, 0x04, 0x0b, 0x08, 0x00, 0x01, 0x00, 0x00, 0x00
        /*0020*/ 	.byte	0x00, 0x00, 0x00, 0x00


//--------------------- .nv.info._Z19customErrorCalc_f32PfiS_ifffS_iii --------------------------
	.section	.nv.info._Z19customErrorCalc_f32PfiS_ifffS_iii,"",@"SHT_CUDA_INFO"
	.sectionflags	@""
	.align	4


	//----- nvinfo : EIATTR_CUDA_API_VERSION
	.align		4
        /*0000*/ 	.byte	0x04, 0x37
        /*0002*/ 	.short	(.L_195 - .L_194)
.L_194:
        /*0004*/ 	.word	0x00000082


	//----- nvinfo : EIATTR_KPARAM_INFO
	.align		4
.L_195:
        /*0008*/ 	.byte	0x04, 0x17
        /*000a*/ 	.short	(.L_197 - .L_196)
.L_196:
        /*000c*/ 	.word	0x00000000
        /*0010*/ 	.short	0x000a
        /*0012*/ 	.short	0x0038
        /*0014*/ 	.byte	0x00, 0xf0, 0x11, 0x00


	//----- nvinfo : EIATTR_KPARAM_INFO
	.align		4
.L_197:
        /*0018*/ 	.byte	0x04, 0x17
        /*001a*/ 	.short	(.L_199 - .L_198)
.L_198:
        /*001c*/ 	.word	0x00000000
        /*0020*/ 	.short	0x0009
        /*0022*/ 	.short	0x0034
        /*0024*/ 	.byte	0x00, 0xf0, 0x11, 0x00


	//----- nvinfo : EIATTR_KPARAM_INFO
	.align		4
.L_199:
        /*0028*/ 	.byte	0x04, 0x17
        /*002a*/ 	.short	(.L_201 - .L_200)
.L_200:
        /*002c*/ 	.word	0x00000000
        /*0030*/ 	.short	0x0008
        /*0032*/ 	.short	0x0030
        /*0034*/ 	.byte	0x00, 0xf0, 0x11, 0x00


	//----- nvinfo : EIATTR_KPARAM_INFO
	.align		4
.L_201:
        /*0038*/ 	.byte	0x04, 0x17
        /*003a*/ 	.short	(.L_203 - .L_202)
.L_202:
        /*003c*/ 	.word	0x00000000
        /*0040*/ 	.short	0x0007
        /*0042*/ 	.short	0x0028
        /*0044*/ 	.byte	0x00, 0xf5, 0x21, 0x00


	//----- nvinfo : EIATTR_KPARAM_INFO
	.align		4
.L_203:
        /*0048*/ 	.byte	0x04, 0x17
        /*004a*/ 	.short	(.L_205 - .L_204)
.L_204:
        /*004c*/ 	.word	0x00000000
        /*0050*/ 	.short	0x0006
        /*0052*/ 	.short	0x0024
        /*0054*/ 	.byte	0x00, 0xf0, 0x11, 0x00


	//----- nvinfo : EIATTR_KPARAM_INFO
	.align		4
.L_205:
        /*0058*/ 	.byte	0x04, 0x17
        /*005a*/ 	.short	(.L_207 - .L_206)
.L_206:
        /*005c*/ 	.word	0x00000000
        /*0060*/ 	.short	0x0005
        /*0062*/ 	.short	0x0020
        /*0064*/ 	.byte	0x00, 0xf0, 0x11, 0x00


	//----- nvinfo : EIATTR_KPARAM_INFO
	.align		4
.L_207:
        /*0068*/ 	.byte	0x04, 0x17
        /*006a*/ 	.short	(.L_209 - .L_208)
.L_208:
        /*006c*/ 	.word	0x00000000
        /*0070*/ 	.short	0x0004
        /*0072*/ 	.short	0x001c
        /*0074*/ 	.byte	0x00, 0xf0, 0x11, 0x00


	//----- nvinfo : EIATTR_KPARAM_INFO
	.align		4
.L_209:
        /*0078*/ 	.byte	0x04, 0x17
        /*007a*/ 	.short	(.L_211 - .L_210)
.L_210:
        /*007c*/ 	.word	0x00000000
        /*0080*/ 	.short	0x0003
        /*0082*/ 	.short	0x0018
        /*0084*/ 	.byte	0x00, 0xf0, 0x11, 0x00


	//----- nvinfo : EIATTR_KPARAM_INFO
	.align		4
.L_211:
        /*0088*/ 	.byte	0x04, 0x17
        /*008a*/ 	.short	(.L_213 - .L_212)
.L_212:
        /*008c*/ 	.word	0x00000000
        /*0090*/ 	.short	0x0002
        /*0092*/ 	.short	0x0010
        /*0094*/ 	.byte	0x00, 0xf5, 0x21, 0x00


	//----- nvinfo : EIATTR_KPARAM_INFO
	.align		4
.L_213:
        /*0098*/ 	.byte	0x04, 0x17
        /*009a*/ 	.short	(.L_215 - .L_214)
.L_214:
        /*009c*/ 	.word	0x00000000
        /*00a0*/ 	.short	0x0001
        /*00a2*/ 	.short	0x0008
        /*00a4*/ 	.byte	0x00, 0xf0, 0x11, 0x00


	//----- nvinfo : EIATTR_KPARAM_INFO
	.align		4
.L_215:
        /*00a8*/ 	.byte	0x04, 0x17
        /*00aa*/ 	.short	(.L_217 - .L_216)
.L_216:
        /*00ac*/ 	.word	0x00000000
        /*00b0*/ 	.short	0x0000
        /*00b2*/ 	.short	0x0000
        /*00b4*/ 	.byte	0x00, 0xf5, 0x21, 0x00


	//----- nvinfo : EIATTR_SPARSE_MMA_MASK
	.align		4
.L_217:
        /*00b8*/ 	.byte	0x03, 0x50
        /*00ba*/ 	.short	0x0000


	//----- nvinfo : EIATTR_MAXREG_COUNT
	.align		4
        /*00bc*/ 	.byte	0x03, 0x1b
        /*00be*/ 	.short	0x00ff


	//----- nvinfo : EIATTR_MERCURY_ISA_VERSION
	.align		4
        /*00c0*/ 	.byte	0x03, 0x5f
        /*00c2*/ 	.short	0x0101


	//----- nvinfo : EIATTR_VRC_CTA_INIT_COUNT
	.align		4
        /*00c4*/ 	.byte	0x02, 0x4a
	.zero		1
	.zero		1


	//----- nvinfo : EIATTR_EXIT_INSTR_OFFSETS
	.align		4
        /*00c8*/ 	.byte	0x04, 0x1c
        /*00ca*/ 	.short	(.L_219 - .L_218)


	//   ....[0]....
.L_218:
        /*00cc*/ 	.word	0x000000d0


	//   ....[1]....
        /*00d0*/ 	.word	0x00000210


	//   ....[2]....
        /*00d4*/ 	.word	0x00000250


	//   ....[3]....
        /*00d8*/ 	.word	0x000002d0


	//   ....[4]....
        /*00dc*/ 	.word	0x00000310


	//----- nvinfo : EIATTR_CRS_STACK_SIZE
	.align		4
.L_219:
        /*00e0*/ 	.byte	0x04, 0x1e
        /*00e2*/ 	.short	(.L_221 - .L_220)
.L_220:
        /*00e4*/ 	.word	0x00000000


	//----- nvinfo : EIATTR_CBANK_PARAM_SIZE
	.align		4
.L_221:
        /*00e8*/ 	.byte	0x03, 0x19
        /*00ea*/ 	.short	0x003c


	//----- nvinfo : EIATTR_PARAM_CBANK
	.align		4
        /*00ec*/ 	.byte	0x04, 0x0a
        /*00ee*/ 	.short	(.L_223 - .L_222)
	.align		4
.L_222:
        /*00f0*/ 	.word	index@(.nv.constant0._Z19customErrorCalc_f32PfiS_ifffS_iii)
        /*00f4*/ 	.short	0x0380
        /*00f6*/ 	.short	0x003c


	//----- nvinfo : EIATTR_SW_WAR
	.align		4
.L_223:
        /*00f8*/ 	.byte	0x04, 0x36
        /*00fa*/ 	.short	(.L_225 - .L_224)
.L_224:
        /*00fc*/ 	.word	0x00000008
.L_225:


//--------------------- .nv.info._Z13reluDeriv_f32PfiS_iii --------------------------
	.section	.nv.info._Z13reluDeriv_f32PfiS_iii,"",@"SHT_CUDA_INFO"
	.sectionflags	@""
	.align	4


	//----- nvinfo : EIATTR_CUDA_API_VERSION
	.align		4
        /*0000*/ 	.byte	0x04, 0x37
        /*0002*/ 	.short	(.L_227 - .L_226)
.L_226:
        /*0004*/ 	.word	0x00000082


	//----- nvinfo : EIATTR_KPARAM_INFO
	.align		4
.L_227:
        /*0008*/ 	.byte	0x04, 0x17
        /*000a*/ 	.short	(.L_229 - .L_228)
.L_228:
        /*000c*/ 	.word	0x00000000
        /*0010*/ 	.short	0x0005
        /*0012*/ 	.short	0x0020
        /*0014*/ 	.byte	0x00, 0xf0, 0x11, 0x00


	//----- nvinfo : EIATTR_KPARAM_INFO
	.align		4
.L_229:
        /*0018*/ 	.byte	0x04, 0x17
        /*001a*/ 	.short	(.L_231 - .L_230)
.L_230:
        /*001c*/ 	.word	0x00000000
        /*0020*/ 	.short	0x0004
        /*0022*/ 	.short	0x001c
        /*0024*/ 	.byte	0x00, 0xf0, 0x11, 0x00


	//----- nvinfo : EIATTR_KPARAM_INFO
	.align		4
.L_231:
        /*0028*/ 	.byte	0x04, 0x17
        /*002a*/ 	.short	(.L_233 - .L_232)
.L_232:
        /*002c*/ 	.word	0x00000000
        /*0030*/ 	.short	0x0003
        /*0032*/ 	.short	0x0018
        /*0034*/ 	.byte	0x00, 0xf0, 0x11, 0x00


	//----- nvinfo : EIATTR_KPARAM_INFO
	.align		4
.L_233:
        /*0038*/ 	.byte	0x04, 0x17
        /*003a*/ 	.short	(.L_235 - .L_234)
.L_234:
        /*003c*/ 	.word	0x00000000
        /*0040*/ 	.short	0x0002
        /*0042*/ 	.short	0x0010
        /*0044*/ 	.byte	0x00, 0xf5, 0x21, 0x00


	//----- nvinfo : EIATTR_KPARAM_INFO
	.align		4
.L_235:
        /*0048*/ 	.byte	0x04, 0x17
        /*004a*/ 	.short	(.L_237 - .L_236)
.L_236:
        /*004c*/ 	.word	0x00000000
        /*0050*/ 	.short	0x0001
        /*0052*/ 	.short	0x0008
        /*0054*/ 	.byte	0x00, 0xf0, 0x11, 0x00


	//----- nvinfo : EIATTR_KPARAM_INFO
	.align		4
.L_237:
        /*0058*/ 	.byte	0x04, 0x17
        /*005a*/ 	.short	(.L_239 - .L_238)
.L_238:
        /*005c*/ 	.word	0x00000000
        /*0060*/ 	.short	0x0000
        /*0062*/ 	.short	0x0000
        /*0064*/ 	.byte	0x00, 0xf5, 0x21, 0x00


	//----- nvinfo : EIATTR_SPARSE_MMA_MASK
	.align		4
.L_239:
        /*0068*/ 	.byte	0x03, 0x50
        /*006a*/ 	.short	0x0000


	//----- nvinfo : EIATTR_MAXREG_COUNT
	.align		4
        /*006c*/ 	.byte	0x03, 0x1b
        /*006e*/ 	.short	0x00ff


	//----- nvinfo : EIATTR_MERCURY_ISA_VERSION
	.align		4
        /*0070*/ 	.byte	0x03, 0x5f
        /*0072*/ 	.short	0x0101


	//----- nvinfo : EIATTR_VRC_CTA_INIT_COUNT
	.align		4
        /*0074*/ 	.byte	0x02, 0x4a
	.zero		1
	.zero		1


	//----- nvinfo : EIATTR_EXIT_INSTR_OFFSETS
	.align		4
        /*0078*/ 	.byte	0x04, 0x1c
        /*007a*/ 	.short	(.L_241 - .L_240)


	//   ....[0]....
.L_240:
        /*007c*/ 	.word	0x000000d0


	//   ....[1]....
        /*0080*/ 	.word	0x000001a0


	//----- nvinfo : EIATTR_CBANK_PARAM_SIZE
	.align		4
.L_241:
        /*0084*/ 	.byte	0x03, 0x19
        /*0086*/ 	.short	0x0024


	//----- nvinfo : EIATTR_PARAM_CBANK
	.align		4
        /*0088*/ 	.byte	0x04, 0x0a
        /*008a*/ 	.short	(.L_243 - .L_242)
	.align		4
.L_242:
        /*008c*/ 	.word	index@(.nv.constant0._Z13reluDeriv_f32PfiS_iii)
        /*0090*/ 	.short	0x0380
        /*0092*/ 	.short	0x0024


	//----- nvinfo : EIATTR_SW_WAR
	.align		4
.L_243:
        /*0094*/ 	.byte	0x04, 0x36
        /*0096*/ 	.short	(.L_245 - .L_244)
.L_244:
        /*0098*/ 	.word	0x00000008
.L_245:


//--------------------- .nv.info._Z8relu_f32PfiS_iii --------------------------
	.section	.nv.info._Z8relu_f32PfiS_iii,"",@"SHT_CUDA_INFO"
	.sectionflags	@""
	.align	4


	//----- nvinfo : EIATTR_CUDA_API_VERSION
	.align		4
        /*0000*/ 	.byte	0x04, 0x37
        /*0002*/ 	.short	(.L_247 - .L_246)
.L_246:
        /*0004*/ 	.word	0x00000082


	//----- nvinfo : EIATTR_KPARAM_INFO
	.align		4
.L_247:
        /*0008*/ 	.byte	0x04, 0x17
        /*000a*/ 	.short	(.L_249 - .L_248)
.L_248:
        /*000c*/ 	.word	0x00000000
        /*0010*/ 	.short	0x0005
        /*0012*/ 	.short	0x0020
        /*0014*/ 	.byte	0x00, 0xf0, 0x11, 0x00


	//----- nvinfo : EIATTR_KPARAM_INFO
	.align		4
.L_249:
        /*0018*/ 	.byte	0x04, 0x17
        /*001a*/ 	.short	(.L_251 - .L_250)
.L_250:
        /*001c*/ 	.word	0x00000000
        /*0020*/ 	.short	0x0004
        /*0022*/ 	.short	0x001c
        /*0024*/ 	.byte	0x00, 0xf0, 0x11, 0x00


	//----- nvinfo : EIATTR_KPARAM_INFO
	.align		4
.L_251:
        /*0028*/ 	.byte	0x04, 0x17
        /*002a*/ 	.short	(.L_253 - .L_252)
.L_252:
        /*002c*/ 	.word	0x00000000
        /*0030*/ 	.short	0x0003
        /*0032*/ 	.short	0x0018
        /*0034*/ 	.byte	0x00, 0xf0, 0x11, 0x00


	//----- nvinfo : EIATTR_KPARAM_INFO
	.align		4
.L_253:
        /*0038*/ 	.byte	0x04, 0x17
        /*003a*/ 	.short	(.L_255 - .L_254)
.L_254:
        /*003c*/ 	.word	0x00000000
        /*0040*/ 	.short	0x0002
        /*0042*/ 	.short	0x0010
        /*0044*/ 	.byte	0x00, 0xf5, 0x21, 0x00


	//----- nvinfo : EIATTR_KPARAM_INFO
	.align		4
.L_255:
        /*0048*/ 	.byte	0x04, 0x17
        /*004a*/ 	.short	(.L_257 - .L_256)
.L_256:
        /*004c*/ 	.word	0x00000000
        /*0050*/ 	.short	0x0001
        /*0052*/ 	.short	0x0008
        /*0054*/ 	.byte	0x00, 0xf0, 0x11, 0x00


	//----- nvinfo : EIATTR_KPARAM_INFO
	.align		4
.L_257:
        /*0058*/ 	.byte	0x04, 0x17
        /*005a*/ 	.short	(.L_259 - .L_258)
.L_258:
        /*005c*/ 	.word	0x00000000
        /*0060*/ 	.short	0x0000
        /*0062*/ 	.short	0x0000
        /*0064*/ 	.byte	0x00, 0xf5, 0x21, 0x00


	//----- nvinfo : EIATTR_SPARSE_MMA_MASK
	.align		4
.L_259:
        /*0068*/ 	.byte	0x03, 0x50
        /*006a*/ 	.short	0x0000


	//----- nvinfo : EIATTR_MAXREG_COUNT
	.align		4
        /*006c*/ 	.byte	0x03, 0x1b
        /*006e*/ 	.short	0x00ff


	//----- nvinfo : EIATTR_MERCURY_ISA_VERSION
	.align		4
        /*0070*/ 	.byte	0x03, 0x5f
        /*0072*/ 	.short	0x0101


	//----- nvinfo : EIATTR_VRC_CTA_INIT_COUNT
	.align		4
        /*0074*/ 	.byte	0x02, 0x4a
	.zero		1
	.zero		1


	//----- nvinfo : EIATTR_EXIT_INSTR_OFFSETS
	.align		4
        /*0078*/ 	.byte	0x04, 0x1c
        /*007a*/ 	.short	(.L_261 - .L_260)


	//   ....[0]....
.L_260:
        /*007c*/ 	.word	0x000000d0


	//   ....[1]....
        /*0080*/ 	.word	0x000001a0


	//----- nvinfo : EIATTR_CBANK_PARAM_SIZE
	.align		4
.L_261:
        /*0084*/ 	.byte	0x03, 0x19
        /*0086*/ 	.short	0x0024


	//----- nvinfo : EIATTR_PARAM_CBANK
	.align		4
        /*0088*/ 	.byte	0x04, 0x0a
        /*008a*/ 	.short	(.L_263 - .L_262)
	.align		4
.L_262:
        /*008c*/ 	.word	index@(.nv.constant0._Z8relu_f32PfiS_iii)
        /*0090*/ 	.short	0x0380
        /*0092*/ 	.short	0x0024


	//----- nvinfo : EIATTR_SW_WAR
	.align		4
.L_263:
        /*0094*/ 	.byte	0x04, 0x36
        /*0096*/ 	.short	(.L_265 - .L_264)
.L_264:
        /*0098*/ 	.word	0x00000008
.L_265:


//--------------------- .nv.info._Z13tanhDeriv_f32PfiS_iii --------------------------
	.section	.nv.info._Z13tanhDeriv_f32PfiS_iii,"",@"SHT_CUDA_INFO"
	.sectionflags	@""
	.align	4


	//----- nvinfo : EIATTR_CUDA_API_VERSION
	.align		4
        /*0000*/ 	.byte	0x04, 0x37
        /*0002*/ 	.short	(.L_267 - .L_266)
.L_266:
        /*0004*/ 	.word	0x00000082


	//----- nvinfo : EIATTR_KPARAM_INFO
	.align		4
.L_267:
        /*0008*/ 	.byte	0x04, 0x17
        /*000a*/ 	.short	(.L_269 - .L_268)
.L_268:
        /*000c*/ 	.word	0x00000000
        /*0010*/ 	.short	0x0005
        /*0012*/ 	.short	0x0020
        /*0014*/ 	.byte	0x00, 0xf0, 0x11, 0x00


	//----- nvinfo : EIATTR_KPARAM_INFO
	.align		4
.L_269:
        /*0018*/ 	.byte	0x04, 0x17
        /*001a*/ 	.short	(.L_271 - .L_270)
.L_270:
        /*001c*/ 	.word	0x00000000
        /*0020*/ 	.short	0x0004
        /*0022*/ 	.short	0x001c
        /*0024*/ 	.byte	0x00, 0xf0, 0x11, 0x00


	//----- nvinfo : EIATTR_KPARAM_INFO
	.align		4
.L_271:
        /*0028*/ 	.byte	0x04, 0x17
        /*002a*/ 	.short	(.L_273 - .L_272)
.L_272:
        /*002c*/ 	.word	0x00000000
        /*0030*/ 	.short	0x0003
        /*0032*/ 	.short	0x0018
        /*0034*/ 	.byte	0x00, 0xf0, 0x11, 0x00


	//----- nvinfo : EIATTR_KPARAM_INFO
	.align		4
.L_273:
        /*0038*/ 	.byte	0x04, 0x17
        /*003a*/ 	.short	(.L_275 - .L_274)
.L_274:
        /*003c*/ 	.word	0x00000000
        /*0040*/ 	.short	0x0002
        /*0042*/ 	.short	0x0010
        /*0044*/ 	.byte	0x00, 0xf5, 0x21, 0x00


	//----- nvinfo : EIATTR_KPARAM_INFO
	.align		4
.L_275:
        /*0048*/ 	.byte	0x04, 0x17
        /*004a*/ 	.short	(.L_277 - .L_276)
.L_276:
        /*004c*/ 	.word	0x00000000
        /*0050*/ 	.short	0x0001
        /*0052*/ 	.short	0x0008
        /*0054*/ 	.byte	0x00, 0xf0, 0x11, 0x00


	//----- nvinfo : EIATTR_KPARAM_INFO
	.align		4
.L_277:
        /*0058*/ 	.byte	0x04, 0x17
        /*005a*/ 	.short	(.L_279 - .L_278)
.L_278:
        /*005c*/ 	.word	0x00000000
        /*0060*/ 	.short	0x0000
        /*0062*/ 	.short	0x0000
        /*0064*/ 	.byte	0x00, 0xf5, 0x21, 0x00


	//----- nvinfo : EIATTR_SPARSE_MMA_MASK
	.align		4
.L_279:
        /*0068*/ 	.byte	0x03, 0x50
        /*006a*/ 	.short	0x0000


	//----- nvinfo : EIATTR_MAXREG_COUNT
	.align		4
        /*006c*/ 	.byte	0x03, 0x1b
        /*006e*/ 	.short	0x00ff


	//----- nvinfo : EIATTR_MERCURY_ISA_VERSION
	.align		4
        /*0070*/ 	.byte	0x03, 0x5f
        /*0072*/ 	.short	0x0101


	//----- nvinfo : EIATTR_VRC_CTA_INIT_COUNT
	.align		4
        /*0074*/ 	.byte	0x02, 0x4a
	.zero		1
	.zero		1


	//----- nvinfo : EIATTR_EXIT_INSTR_OFFSETS
	.align		4
        /*0078*/ 	.byte	0x04, 0x1c
        /*007a*/ 	.short	(.L_281 - .L_280)


	//   ....[0]....
.L_280:
        /*007c*/ 	.word	0x000000d0


	//   ....[1]....
        /*0080*/ 	.word	0x00000300


	//----- nvinfo : EIATTR_CRS_STACK_SIZE
	.align		4
.L_281:
        /*0084*/ 	.byte	0x04, 0x1e
        /*0086*/ 	.short	(.L_283 - .L_282)
.L_282:
        /*0088*/ 	.word	0x00000000


	//----- nvinfo : EIATTR_CBANK_PARAM_SIZE
	.align		4
.L_283:
        /*008c*/ 	.byte	0x03, 0x19
        /*008e*/ 	.short	0x0024


	//----- nvinfo : EIATTR_PARAM_CBANK
	.align		4
        /*0090*/ 	.byte	0x04, 0x0a
        /*0092*/ 	.short	(.L_285 - .L_284)
	.align		4
.L_284:
        /*0094*/ 	.word	index@(.nv.constant0._Z13tanhDeriv_f32PfiS_iii)
        /*0098*/ 	.short	0x0380
        /*009a*/ 	.short	0x0024


	//----- nvinfo : EIATTR_SW_WAR
	.align		4
.L_285:
        /*009c*/ 	.byte	0x04, 0x36
        /*009e*/ 	.short	(.L_287 - .L_286)
.L_286:
        /*00a0*/ 	.word	0x00000008
.L_287:


//--------------------- .nv.info._Z8tanh_f32PfiS_iii --------------------------
	.section	.nv.info._Z8tanh_f32PfiS_iii,"",@"SHT_CUDA_INFO"
	.sectionflags	@""
	.align	4


	//----- nvinfo : EIATTR_CUDA_API_VERSION
	.align		4
        /*0000*/ 	.byte	0x04, 0x37
        /*0002*/ 	.short	(.L_289 - .L_288)
.L_288:
        /*0004*/ 	.word	0x00000082


	//----- nvinfo : EIATTR_KPARAM_INFO
	.align		4
.L_289:
        /*0008*/ 	.byte	0x04, 0x17
        /*000a*/ 	.short	(.L_291 - .L_290)
.L_290:
        /*000c*/ 	.word	0x00000000
        /*0010*/ 	.short	0x0005
        /*0012*/ 	.short	0x0020
        /*0014*/ 	.byte	0x00, 0xf0, 0x11, 0x00


	//----- nvinfo : EIATTR_KPARAM_INFO
	.align		4
.L_291:
        /*0018*/ 	.byte	0x04, 0x17
        /*001a*/ 	.short	(.L_293 - .L_292)
.L_292:
        /*001c*/ 	.word	0x00000000
        /*0020*/ 	.short	0x0004
        /*0022*/ 	.short	0x001c
        /*0024*/ 	.byte	0x00, 0xf0, 0x11, 0x00


	//----- nvinfo : EIATTR_KPARAM_INFO
	.align		4
.L_293:
        /*0028*/ 	.byte	0x04, 0x17
        /*002a*/ 	.short	(.L_295 - .L_294)
.L_294:
        /*002c*/ 	.word	0x00000000
        /*0030*/ 	.short	0x0003
        /*0032*/ 	.short	0x0018
        /*0034*/ 	.byte	0x00, 0xf0, 0x11, 0x00


	//----- nvinfo : EIATTR_KPARAM_INFO
	.align		4
.L_295:
        /*0038*/ 	.byte	0x04, 0x17
        /*003a*/ 	.short	(.L_297 - .L_296)
.L_296:
        /*003c*/ 	.word	0x00000000
        /*0040*/ 	.short	0x0002
        /*0042*/ 	.short	0x0010
        /*0044*/ 	.byte	0x00, 0xf5, 0x21, 0x00


	//----- nvinfo : EIATTR_KPARAM_INFO
	.align		4
.L_297:
        /*0048*/ 	.byte	0x04, 0x17
        /*004a*/ 	.short	(.L_299 - .L_298)
.L_298:
        /*004c*/ 	.word	0x00000000
        /*0050*/ 	.short	0x0001
        /*0052*/ 	.short	0x0008
        /*0054*/ 	.byte	0x00, 0xf0, 0x11, 0x00


	//----- nvinfo : EIATTR_KPARAM_INFO
	.align		4
.L_299:
        /*0058*/ 	.byte	0x04, 0x17
        /*005a*/ 	.short	(.L_301 - .L_300)
.L_300:
        /*005c*/ 	.word	0x00000000
        /*0060*/ 	.short	0x0000
        /*0062*/ 	.short	0x0000
        /*0064*/ 	.byte	0x00, 0xf5, 0x21, 0x00


	//----- nvinfo : EIATTR_SPARSE_MMA_MASK
	.align		4
.L_301:
        /*0068*/ 	.byte	0x03, 0x50
        /*006a*/ 	.short	0x0000


	//----- nvinfo : EIATTR_MAXREG_COUNT
	.align		4
        /*006c*/ 	.byte	0x03, 0x1b
        /*006e*/ 	.short	0x00ff


	//----- nvinfo : EIATTR_MERCURY_ISA_VERSION
	.align		4
        /*0070*/ 	.byte	0x03, 0x5f
        /*0072*/ 	.short	0x0101


	//----- nvinfo : EIATTR_VRC_CTA_INIT_COUNT
	.align		4
        /*0074*/ 	.byte	0x02, 0x4a
	.zero		1
	.zero		1


	//----- nvinfo : EIATTR_EXIT_INSTR_OFFSETS
	.align		4
        /*0078*/ 	.byte	0x04, 0x1c
        /*007a*/ 	.short	(.L_303 - .L_302)


	//   ....[0]....
.L_302:
        /*007c*/ 	.word	0x000000d0


	//   ....[1]....
        /*0080*/ 	.word	0x00000330


	//----- nvinfo : EIATTR_CRS_STACK_SIZE
	.align		4
.L_303:
        /*0084*/ 	.byte	0x04, 0x1e
        /*0086*/ 	.short	(.L_305 - .L_304)
.L_304:
        /*0088*/ 	.word	0x00000000


	//----- nvinfo : EIATTR_CBANK_PARAM_SIZE
	.align		4
.L_305:
        /*008c*/ 	.byte	0x03, 0x19
        /*008e*/ 	.short	0x0024


	//----- nvinfo : EIATTR_PARAM_CBANK
	.align		4
        /*0090*/ 	.byte	0x04, 0x0a
        /*0092*/ 	.short	(.L_307 - .L_306)
	.align		4
.L_306:
        /*0094*/ 	.word	index@(.nv.constant0._Z8tanh_f32PfiS_iii)
        /*0098*/ 	.short	0x0380
        /*009a*/ 	.short	0x0024


	//----- nvinfo : EIATTR_SW_WAR
	.align		4
.L_307:
        /*009c*/ 	.byte	0x04, 0x36
        /*009e*/ 	.short	(.L_309 - .L_308)
.L_308:
        /*00a0*/ 	.word	0x00000008
.L_309:


//--------------------- .nv.info._Z16sigmoidDeriv_f32PfiS_iii --------------------------
	.section	.nv.info._Z16sigmoidDeriv_f32PfiS_iii,"",@"SHT_CUDA_INFO"
	.sectionflags	@""
	.align	4


	//----- nvinfo : EIATTR_CUDA_API_VERSION
	.align		4
        /*0000*/ 	.byte	0x04, 0x37
        /*0002*/ 	.short	(.L_311 - .L_310)
.L_310:
        /*0004*/ 	.word	0x00000082


	//----- nvinfo : EIATTR_KPARAM_INFO
	.align		4
.L_311:
        /*0008*/ 	.byte	0x04, 0x17
        /*000a*/ 	.short	(.L_313 - .L_312)
.L_312:
        /*000c*/ 	.word	0x00000000
        /*0010*/ 	.short	0x0005
        /*0012*/ 	.short	0x0020
        /*0014*/ 	.byte	0x00, 0xf0, 0x11, 0x00


	//----- nvinfo : EIATTR_KPARAM_INFO
	.align		4
.L_313:
        /*0018*/ 	.byte	0x04, 0x17
        /*001a*/ 	.short	(.L_315 - .L_314)
.L_314:
        /*001c*/ 	.word	0x00000000
        /*0020*/ 	.short	0x0004
        /*0022*/ 	.short	0x001c
        /*0024*/ 	.byte	0x00, 0xf0, 0x11, 0x00


	//----- nvinfo : EIATTR_KPARAM_INFO
	.align		4
.L_315:
        /*0028*/ 	.byte	0x04, 0x17
        /*002a*/ 	.short	(.L_317 - .L_316)
.L_316:
        /*002c*/ 	.word	0x00000000
        /*0030*/ 	.short	0x0003
        /*0032*/ 	.short	0x0018
        /*0034*/ 	.byte	0x00, 0xf0, 0x11, 0x00


	//----- nvinfo : EIATTR_KPARAM_INFO
	.align		4
.L_317:
        /*0038*/ 	.byte	0x04, 0x17
        /*003a*/ 	.short	(.L_319 - .L_318)
.L_318:
        /*003c*/ 	.word	0x00000000
        /*0040*/ 	.short	0x0002
        /*0042*/ 	.short	0x0010
        /*0044*/ 	.byte	0x00, 0xf5, 0x21, 0x00


	//----- nvinfo : EIATTR_KPARAM_INFO
	.align		4
.L_319:
        /*0048*/ 	.byte	0x04, 0x17
        /*004a*/ 	.short	(.L_321 - .L_320)
.L_320:
        /*004c*/ 	.word	0x00000000
        /*0050*/ 	.short	0x0001
        /*0052*/ 	.short	0x0008
        /*0054*/ 	.byte	0x00, 0xf0, 0x11, 0x00


	//----- nvinfo : EIATTR_KPARAM_INFO
	.align		4
.L_321:
        /*0058*/ 	.byte	0x04, 0x17
        /*005a*/ 	.short	(.L_323 - .L_322)
.L_322:
        /*005c*/ 	.word	0x00000000
        /*0060*/ 	.short	0x0000
        /*0062*/ 	.short	0x0000
        /*0064*/ 	.byte	0x00, 0xf5, 0x21, 0x00


	//----- nvinfo : EIATTR_SPARSE_MMA_MASK
	.align		4
.L_323:
        /*0068*/ 	.byte	0x03, 0x50
        /*006a*/ 	.short	0x0000


	//----- nvinfo : EIATTR_MAXREG_COUNT
	.align		4
        /*006c*/ 	.byte	0x03, 0x1b
        /*006e*/ 	.short	0x00ff


	//----- nvinfo : EIATTR_MERCURY_ISA_VERSION
	.align		4
        /*0070*/ 	.byte	0x03, 0x5f
        /*0072*/ 	.short	0x0101


	//----- nvinfo : EIATTR_VRC_CTA_INIT_COUNT
	.align		4
        /*0074*/ 	.byte	0x02, 0x4a
	.zero		1
	.zero		1


	//----- nvinfo : EIATTR_EXIT_INSTR_OFFSETS
	.align		4
        /*0078*/ 	.byte	0x04, 0x1c
        /*007a*/ 	.short	(.L_325 - .L_324)


	//   ....[0]....
.L_324:
        /*007c*/ 	.word	0x000000d0


	//   ....[1]....
        /*0080*/ 	.word	0x000002c0


	//----- nvinfo : EIATTR_CRS_STACK_SIZE
	.align		4
.L_325:
        /*0084*/ 	.byte	0x04, 0x1e
        /*0086*/ 	.short	(.L_327 - .L_326)
.L_326:
        /*0088*/ 	.word	0x00000000


	//----- nvinfo : EIATTR_CBANK_PARAM_SIZE
	.align		4
.L_327:
        /*008c*/ 	.byte	0x03, 0x19
        /*008e*/ 	.short	0x0024


	//----- nvinfo : EIATTR_PARAM_CBANK
	.align		4
        /*0090*/ 	.byte	0x04, 0x0a
        /*0092*/ 	.short	(.L_329 - .L_328)
	.align		4
.L_328:
        /*0094*/ 	.word	index@(.nv.constant0._Z16sigmoidDeriv_f32PfiS_iii)
        /*0098*/ 	.short	0x0380
        /*009a*/ 	.short	0x0024


	//----- nvinfo : EIATTR_SW_WAR
	.align		4
.L_329:
        /*009c*/ 	.byte	0x04, 0x36
        /*009e*/ 	.short	(.L_331 - .L_330)
.L_330:
        /*00a0*/ 	.word	0x00000008
.L_331:


//--------------------- .nv.info._Z11sigmoid_f32PfiS_iii --------------------------
	.section	.nv.info._Z11sigmoid_f32PfiS_iii,"",@"SHT_CUDA_INFO"
	.sectionflags	@""
	.align	4


	//----- nvinfo : EIATTR_CUDA_API_VERSION
	.align		4
        /*0000*/ 	.byte	0x04, 0x37
        /*0002*/ 	.short	(.L_333 - .L_332)
.L_332:
        /*0004*/ 	.word	0x00000082


	//----- nvinfo : EIATTR_KPARAM_INFO
	.align		4
.L_333:
        /*0008*/ 	.byte	0x04, 0x17
        /*000a*/ 	.short	(.L_335 - .L_334)
.L_334:
        /*000c*/ 	.word	0x00000000
        /*0010*/ 	.short	0x0005
        /*0012*/ 	.short	0x0020
        /*0014*/ 	.byte	0x00, 0xf0, 0x11, 0x00


	//----- nvinfo : EIATTR_KPARAM_INFO
	.align		4
.L_335:
        /*0018*/ 	.byte	0x04, 0x17
        /*001a*/ 	.short	(.L_337 - .L_336)
.L_336:
        /*001c*/ 	.word	0x00000000
        /*0020*/ 	.short	0x0004
        /*0022*/ 	.short	0x001c
        /*0024*/ 	.byte	0x00, 0xf0, 0x11, 0x00


	//----- nvinfo : EIATTR_KPARAM_INFO
	.align		4
.L_337:
        /*0028*/ 	.byte	0x04, 0x17
        /*002a*/ 	.short	(.L_339 - .L_338)
.L_338:
        /*002c*/ 	.word	0x00000000
        /*0030*/ 	.short	0x0003
        /*0032*/ 	.short	0x0018
        /*0034*/ 	.byte	0x00, 0xf0, 0x11, 0x00


	//----- nvinfo : EIATTR_KPARAM_INFO
	.align		4
.L_339:
        /*0038*/ 	.byte	0x04, 0x17
        /*003a*/ 	.short	(.L_341 - .L_340)
.L_340:
        /*003c*/ 	.word	0x00000000
        /*0040*/ 	.short	0x0002
        /*0042*/ 	.short	0x0010
        /*0044*/ 	.byte	0x00, 0xf5, 0x21, 0x00


	//----- nvinfo : EIATTR_KPARAM_INFO
	.align		4
.L_341:
        /*0048*/ 	.byte	0x04, 0x17
        /*004a*/ 	.short	(.L_343 - .L_342)
.L_342:
        /*004c*/ 	.word	0x00000000
        /*0050*/ 	.short	0x0001
        /*0052*/ 	.short	0x0008
        /*0054*/ 	.byte	0x00, 0xf0, 0x11, 0x00


	//----- nvinfo : EIATTR_KPARAM_INFO
	.align		4
.L_343:
        /*0058*/ 	.byte	0x04, 0x17
        /*005a*/ 	.short	(.L_345 - .L_344)
.L_344:
        /*005c*/ 	.word	0x00000000
        /*0060*/ 	.short	0x0000
        /*0062*/ 	.short	0x0000
        /*0064*/ 	.byte	0x00, 0xf5, 0x21, 0x00


	//----- nvinfo : EIATTR_SPARSE_MMA_MASK
	.align		4
.L_345:
        /*0068*/ 	.byte	0x03, 0x50
        /*006a*/ 	.short	0x0000


	//----- nvinfo : EIATTR_MAXREG_COUNT
	.align		4
        /*006c*/ 	.byte	0x03, 0x1b
        /*006e*/ 	.short	0x00ff


	//----- nvinfo : EIATTR_MERCURY_ISA_VERSION
	.align		4
        /*0070*/ 	.byte	0x03, 0x5f
        /*0072*/ 	.short	0x0101


	//----- nvinfo : EIATTR_VRC_CTA_INIT_COUNT
	.align		4
        /*0074*/ 	.byte	0x02, 0x4a
	.zero		1
	.zero		1


	//----- nvinfo : EIATTR_EXIT_INSTR_OFFSETS
	.align		4
        /*0078*/ 	.byte	0x04, 0x1c
        /*007a*/ 	.short	(.L_347 - .L_346)


	//   ....[0]....
.L_346:
        /*007c*/ 	.word	0x000000d0


	//   ....[1]....
        /*0080*/ 	.word	0x00000350


	//----- nvinfo : EIATTR_CRS_STACK_SIZE
	.align		4
.L_347:
        /*0084*/ 	.byte	0x04, 0x1e
        /*0086*/ 	.short	(.L_349 - .L_348)
.L_348:
        /*0088*/ 	.word	0x00000000


	//----- nvinfo : EIATTR_CBANK_PARAM_SIZE
	.align		4
.L_349:
        /*008c*/ 	.byte	0x03, 0x19
        /*008e*/ 	.short	0x0024


	//----- nvinfo : EIATTR_PARAM_CBANK
	.align		4
        /*0090*/ 	.byte	0x04, 0x0a
        /*0092*/ 	.short	(.L_351 - .L_350)
	.align		4
.L_350:
        /*0094*/ 	.word	index@(.nv.constant0._Z11sigmoid_f32PfiS_iii)
        /*0098*/ 	.short	0x0380
        /*009a*/ 	.short	0x0024


	//----- nvinfo : EIATTR_SW_WAR
	.align		4
.L_351:
        /*009c*/ 	.byte	0x04, 0x36
        /*009e*/ 	.short	(.L_353 - .L_352)
.L_352:
        /*00a0*/ 	.word	0x00000008
.L_353:


//--------------------- .nv.info._Z13x_avpb_py_f32PfifS_ifS_iii --------------------------
	.section	.nv.info._Z13x_avpb_py_f32PfifS_ifS_iii,"",@"SHT_CUDA_INFO"
	.sectionflags	@""
	.align	4


	//----- nvinfo : EIATTR_CUDA_API_VERSION
	.align		4
        /*0000*/ 	.byte	0x04, 0x37
        /*0002*/ 	.short	(.L_355 - .L_354)
.L_354:
        /*0004*/ 	.word	0x00000082


	//----- nvinfo : EIATTR_KPARAM_INFO
	.align		4
.L_355:
        /*0008*/ 	.byte	0x04, 0x17
        /*000a*/ 	.short	(.L_357 - .L_356)
.L_356:
        /*000c*/ 	.word	0x00000000
        /*0010*/ 	.short	0x0009
        /*0012*/ 	.short	0x0030
        /*0014*/ 	.byte	0x00, 0xf0, 0x11, 0x00


	//----- nvinfo : EIATTR_KPARAM_INFO
	.align		4
.L_357:
        /*0018*/ 	.byte	0x04, 0x17
        /*001a*/ 	.short	(.L_359 - .L_358)
.L_358:
        /*001c*/ 	.word	0x00000000
        /*0020*/ 	.short	0x0008
        /*0022*/ 	.short	0x002c
        /*0024*/ 	.byte	0x00, 0xf0, 0x11, 0x00


	//----- nvinfo : EIATTR_KPARAM_INFO
	.align		4
.L_359:
        /*0028*/ 	.byte	0x04, 0x17
        /*002a*/ 	.short	(.L_361 - .L_360)
.L_360:
        /*002c*/ 	.word	0x00000000
        /*0030*/ 	.short	0x0007
        /*0032*/ 	.short	0x0028
        /*0034*/ 	.byte	0x00, 0xf0, 0x11, 0x00


	//----- nvinfo : EIATTR_KPARAM_INFO
	.align		4
.L_361:
        /*0038*/ 	.byte	0x04, 0x17
        /*003a*/ 	.short	(.L_363 - .L_362)
.L_362:
        /*003c*/ 	.word	0x00000000
        /*0040*/ 	.short	0x0006
        /*0042*/ 	.short	0x0020
        /*0044*/ 	.byte	0x00, 0xf5, 0x21, 0x00


	//----- nvinfo : EIATTR_KPARAM_INFO
	.align		4
.L_363:
        /*0048*/ 	.byte	0x04, 0x17
        /*004a*/ 	.short	(.L_365 - .L_364)
.L_364:
        /*004c*/ 	.word	0x00000000
        /*0050*/ 	.short	0x0005
        /*0052*/ 	.short	0x001c
        /*0054*/ 	.byte	0x00, 0xf0, 0x11, 0x00


	//----- nvinfo : EIATTR_KPARAM_INFO
	.align		4
.L_365:
        /*0058*/ 	.byte	0x04, 0x17
        /*005a*/ 	.short	(.L_367 - .L_366)
.L_366:
        /*005c*/ 	.word	0x00000000
        /*0060*/ 	.short	0x0004
        /*0062*/ 	.short	0x0018
        /*0064*/ 	.byte	0x00, 0xf0, 0x11, 0x00


	//----- nvinfo : EIATTR_KPARAM_INFO
	.align		4
.L_367:
        /*0068*/ 	.byte	0x04, 0x17
        /*006a*/ 	.short	(.L_369 - .L_368)
.L_368:
        /*006c*/ 	.word	0x00000000
        /*0070*/ 	.short	0x0003
        /*0072*/ 	.short	0x0010
        /*0074*/ 	.byte	0x00, 0xf5, 0x21, 0x00


	//----- nvinfo : EIATTR_KPARAM_INFO
	.align		4
.L_369:
        /*0078*/ 	.byte	0x04, 0x17
        /*007a*/ 	.short	(.L_371 - .L_370)
.L_370:
        /*007c*/ 	.word	0x00000000
        /*0080*/ 	.short	0x0002
        /*0082*/ 	.short	0x000c
        /*0084*/ 	.byte	0x00, 0xf0, 0x11, 0x00


	//----- nvinfo : EIATTR_KPARAM_INFO
	.align		4
.L_371:
        /*0088*/ 	.byte	0x04, 0x17
        /*008a*/ 	.short	(.L_373 - .L_372)
.L_372:
        /*008c*/ 	.word	0x00000000
        /*0090*/ 	.short	0x0001
        /*0092*/ 	.short	0x0008
        /*0094*/ 	.byte	0x00, 0xf0, 0x11, 0x00


	//----- nvinfo : EIATTR_KPARAM_INFO
	.align		4
.L_373:
        /*0098*/ 	.byte	0x04, 0x17
        /*009a*/ 	.short	(.L_375 - .L_374)
.L_374:
        /*009c*/ 	.word	0x00000000
        /*00a0*/ 	.short	0x0000
        /*00a2*/ 	.short	0x0000
        /*00a4*/ 	.byte	0x00, 0xf5, 0x21, 0x00


	//----- nvinfo : EIATTR_SPARSE_MMA_MASK
	.align		4
.L_375:
        /*00a8*/ 	.byte	0x03, 0x50
        /*00aa*/ 	.short	0x0000


	//----- nvinfo : EIATTR_MAXREG_COUNT
	.align		4
        /*00ac*/ 	.byte	0x03, 0x1b
        /*00ae*/ 	.short	0x00ff


	//----- nvinfo : EIATTR_MERCURY_ISA_VERSION
	.align		4
        /*00b0*/ 	.byte	0x03, 0x5f
        /*00b2*/ 	.short	0x0101


	//----- nvinfo : EIATTR_VRC_CTA_INIT_COUNT
	.align		4
        /*00b4*/ 	.byte	0x02, 0x4a
	.zero		1
	.zero		1


	//----- nvinfo : EIATTR_EXIT_INSTR_OFFSETS
	.align		4
        /*00b8*/ 	.byte	0x04, 0x1c
        /*00ba*/ 	.short	(.L_377 - .L_376)


	//   ....[0]....
.L_376:
        /*00bc*/ 	.word	0x000000d0


	//   ....[1]....
        /*00c0*/ 	.word	0x00000210


	//----- nvinfo : EIATTR_CBANK_PARAM_SIZE
	.align		4
.L_377:
        /*00c4*/ 	.byte	0x03, 0x19
        /*00c6*/ 	.short	0x0034


	//----- nvinfo : EIATTR_PARAM_CBANK
	.align		4
        /*00c8*/ 	.byte	0x04, 0x0a
        /*00ca*/ 	.short	(.L_379 - .L_378)
	.align		4
.L_378:
        /*00cc*/ 	.word	index@(.nv.constant0._Z13x_avpb_py_f32PfifS_ifS_iii)
        /*00d0*/ 	.short	0x0380
        /*00d2*/ 	.short	0x0034


	//----- nvinfo : EIATTR_SW_WAR
	.align		4
.L_379:
        /*00d4*/ 	.byte	0x04, 0x36
        /*00d6*/ 	.short	(.L_381 - .L_380)
.L_380:
        /*00d8*/ 	.word	0x00000008
.L_381:


//--------------------- .nv.info._Z13x_avpb_py_i32PiiiS_iiS_iii --------------------------
	.section	.nv.info._Z13x_avpb_py_i32PiiiS_iiS_iii,"",@"SHT_CUDA_INFO"
	.sectionflags	@""
	.align	4


	//----- nvinfo : EIATTR_CUDA_API_VERSION
	.align		4
        /*0000*/ 	.byte	0x04, 0x37
        /*0002*/ 	.short	(.L_383 - .L_382)
.L_382:
        /*0004*/ 	.word	0x00000082


	//----- nvinfo : EIATTR_KPARAM_INFO
	.align		4
.L_383:
        /*0008*/ 	.byte	0x04, 0x17
        /*000a*/ 	.short	(.L_385 - .L_384)
.L_384:
        /*000c*/ 	.word	0x00000000
        /*0010*/ 	.short	0x0009
        /*0012*/ 	.short	0x0030
        /*0014*/ 	.byte	0x00, 0xf0, 0x11, 0x00


	//----- nvinfo : EIATTR_KPARAM_INFO
	.align		4
.L_385:
        /*0018*/ 	.byte	0x04, 0x17
        /*001a*/ 	.short	(.L_387 - .L_386)
.L_386:
        /*001c*/ 	.word	0x00000000
        /*0020*/ 	.short	0x0008
        /*0022*/ 	.short	0x002c
        /*0024*/ 	.byte	0x00, 0xf0, 0x11, 0x00


	//----- nvinfo : EIATTR_KPARAM_INFO
	.align		4
.L_387:
        /*0028*/ 	.byte	0x04, 0x17
        /*002a*/ 	.short	(.L_389 - .L_388)
.L_388:
        /*002c*/ 	.word	0x00000000
        /*0030*/ 	.short	0x0007
        /*0032*/ 	.short	0x0028
        /*0034*/ 	.byte	0x00, 0xf0, 0x11, 0x00


	//----- nvinfo : EIATTR_KPARAM_INFO
	.align		4
.L_389:
        /*0038*/ 	.byte	0x04, 0x17
        /*003a*/ 	.short	(.L_391 - .L_390)
.L_390:
        /*003c*/ 	.word	0x00000000
        /*0040*/ 	.short	0x0006
        /*0042*/ 	.short	0x0020
        /*0044*/ 	.byte	0x00, 0xf5, 0x21, 0x00


	//----- nvinfo : EIATTR_KPARAM_INFO
	.align		4
.L_391:
        /*0048*/ 	.byte	0x04, 0x17
        /*004a*/ 	.short	(.L_393 - .L_392)
.L_392:
        /*004c*/ 	.word	0x00000000
        /*0050*/ 	.short	0x0005
        /*0052*/ 	.short	0x001c
        /*0054*/ 	.byte	0x00, 0xf0, 0x11, 0x00


	//----- nvinfo : EIATTR_KPARAM_INFO
	.align		4
.L_393:
        /*0058*/ 	.byte	0x04, 0x17
        /*005a*/ 	.short	(.L_395 - .L_394)
.L_394:
        /*005c*/ 	.word	0x00000000
        /*0060*/ 	.short	0x0004
        /*0062*/ 	.short	0x0018
        /*0064*/ 	.byte	0x00, 0xf0, 0x11, 0x00


	//----- nvinfo : EIATTR_KPARAM_INFO
	.align		4
.L_395:
        /*0068*/ 	.byte	0x04, 0x17
        /*006a*/ 	.short	(.L_397 - .L_396)
.L_396:
        /*006c*/ 	.word	0x00000000
        /*0070*/ 	.short	0x0003
        /*0072*/ 	.short	0x0010
        /*0074*/ 	.byte	0x00, 0xf5, 0x21, 0x00


	//----- nvinfo : EIATTR_KPARAM_INFO
	.align		4
.L_397:
        /*0078*/ 	.byte	0x04, 0x17
        /*007a*/ 	.short	(.L_399 - .L_398)
.L_398:
        /*007c*/ 	.word	0x00000000
        /*0080*/ 	.short	0x0002
        /*0082*/ 	.short	0x000c
        /*0084*/ 	.byte	0x00, 0xf0, 0x11, 0x00


	//----- nvinfo : EIATTR_KPARAM_INFO
	.align		4
.L_399:
        /*0088*/ 	.byte	0x04, 0x17
        /*008a*/ 	.short	(.L_401 - .L_400)
.L_400:
        /*008c*/ 	.word	0x00000000
        /*0090*/ 	.short	0x0001
        /*0092*/ 	.short	0x0008
        /*0094*/ 	.byte	0x00, 0xf0, 0x11, 0x00


	//----- nvinfo : EIATTR_KPARAM_INFO
	.align		4
.L_401:
        /*0098*/ 	.byte	0x04, 0x17
        /*009a*/ 	.short	(.L_403 - .L_402)
.L_402:
        /*009c*/ 	.word	0x00000000
        /*00a0*/ 	.short	0x0000
        /*00a2*/ 	.short	0x0000
        /*00a4*/ 	.byte	0x00, 0xf5, 0x21, 0x00


	//----- nvinfo : EIATTR_SPARSE_MMA_MASK
	.align		4
.L_403:
        /*00a8*/ 	.byte	0x03, 0x50
        /*00aa*/ 	.short	0x0000


	//----- nvinfo : EIATTR_MAXREG_COUNT
	.align		4
        /*00ac*/ 	.byte	0x03, 0x1b
        /*00ae*/ 	.short	0x00ff


	//----- nvinfo : EIATTR_MERCURY_ISA_VERSION
	.align		4
        /*00b0*/ 	.byte	0x03, 0x5f
        /*00b2*/ 	.short	0x0101


	//----- nvinfo : EIATTR_VRC_CTA_INIT_COUNT
	.align		4
        /*00b4*/ 	.byte	0x02, 0x4a
	.zero		1
	.zero		1


	//----- nvinfo : EIATTR_EXIT_INSTR_OFFSETS
	.align		4
        /*00b8*/ 	.byte	0x04, 0x1c
        /*00ba*/ 	.short	(.L_405 - .L_404)


	//   ....[0]....
.L_404:
        /*00bc*/ 	.word	0x000000d0


	//   ....[1]....
        /*00c0*/ 	.word	0x00000210


	//----- nvinfo : EIATTR_CBANK_PARAM_SIZE
	.align		4
.L_405:
        /*00c4*/ 	.byte	0x03, 0x19
        /*00c6*/ 	.short	0x0034


	//----- nvinfo : EIATTR_PARAM_CBANK
	.align		4
        /*00c8*/ 	.byte	0x04, 0x0a
        /*00ca*/ 	.short	(.L_407 - .L_406)
	.align		4
.L_406:
        /*00cc*/ 	.word	index@(.nv.constant0._Z13x_avpb_py_i32PiiiS_iiS_iii)
        /*00d0*/ 	.short	0x0380
        /*00d2*/ 	.short	0x0034


	//----- nvinfo : EIATTR_SW_WAR
	.align		4
.L_407:
        /*00d4*/ 	.byte	0x04, 0x36
        /*00d6*/ 	.short	(.L_409 - .L_408)
.L_408:
        /*00d8*/ 	.word	0x00000008
.L_409:


//--------------------- .nv.info._Z8xvpy_f32PfiS_iS_iii --------------------------
	.section	.nv.info._Z8xvpy_f32PfiS_iS_iii,"",@"SHT_CUDA_INFO"
	.sectionflags	@""
	.align	4


	//----- nvinfo : EIATTR_CUDA_API_VERSION
	.align		4
        /*0000*/ 	.byte	0x04, 0x37
        /*0002*/ 	.short	(.L_411 - .L_410)
.L_410:
        /*0004*/ 	.word	0x00000082


	//----- nvinfo : EIATTR_KPARAM_INFO
	.align		4
.L_411:
        /*0008*/ 	.byte	0x04, 0x17
        /*000a*/ 	.short	(.L_413 - .L_412)
.L_412:
        /*000c*/ 	.word	0x00000000
        /*0010*/ 	.short	0x0007
        /*0012*/ 	.short	0x0030
        /*0014*/ 	.byte	0x00, 0xf0, 0x11, 0x00


	//----- nvinfo : EIATTR_KPARAM_INFO
	.align		4
.L_413:
        /*0018*/ 	.byte	0x04, 0x17
        /*001a*/ 	.short	(.L_415 - .L_414)
.L_414:
        /*001c*/ 	.word	0x00000000
        /*0020*/ 	.short	0x0006
        /*0022*/ 	.short	0x002c
        /*0024*/ 	.byte	0x00, 0xf0, 0x11, 0x00


	//----- nvinfo : EIATTR_KPARAM_INFO
	.align		4
.L_415:
        /*0028*/ 	.byte	0x04, 0x17
        /*002a*/ 	.short	(.L_417 - .L_416)
.L_416:
        /*002c*/ 	.word	0x00000000
        /*0030*/ 	.short	0x0005
        /*0032*/ 	.short	0x0028
        /*0034*/ 	.byte	0x00, 0xf0, 0x11, 0x00


	//----- nvinfo : EIATTR_KPARAM_INFO
	.align		4
.L_417:
        /*0038*/ 	.byte	0x04, 0x17
        /*003a*/ 	.short	(.L_419 - .L_418)
.L_418:
        /*003c*/ 	.word	0x00000000
        /*0040*/ 	.short	0x0004
        /*0042*/ 	.short	0x0020
        /*0044*/ 	.byte	0x00, 0xf5, 0x21, 0x00


	//----- nvinfo : EIATTR_KPARAM_INFO
	.align		4
.L_419:
        /*0048*/ 	.byte	0x04, 0x17
        /*004a*/ 	.short	(.L_421 - .L_420)
.L_420:
        /*004c*/ 	.word	0x00000000
        /*0050*/ 	.short	0x0003
        /*0052*/ 	.short	0x0018
        /*0054*/ 	.byte	0x00, 0xf0, 0x11, 0x00


	//----- nvinfo : EIATTR_KPARAM_INFO
	.align		4
.L_421:
        /*0058*/ 	.byte	0x04, 0x17
        /*005a*/ 	.short	(.L_423 - .L_422)
.L_422:
        /*005c*/ 	.word	0x00000000
        /*0060*/ 	.short	0x0002
        /*0062*/ 	.short	0x0010
        /*0064*/ 	.byte	0x00, 0xf5, 0x21, 0x00


	//----- nvinfo : EIATTR_KPARAM_INFO
	.align		4
.L_423:
        /*0068*/ 	.byte	0x04, 0x17
        /*006a*/ 	.short	(.L_425 - .L_424)
.L_424:
        /*006c*/ 	.word	0x00000000
        /*0070*/ 	.short	0x0001
        /*0072*/ 	.short	0x0008
        /*0074*/ 	.byte	0x00, 0xf0, 0x11, 0x00


	//----- nvinfo : EIATTR_KPARAM_INFO
	.align		4
.L_425:
        /*0078*/ 	.byte	0x04, 0x17
        /*007a*/ 	.short	(.L_427 - .L_426)
.L_426:
        /*007c*/ 	.word	0x00000000
        /*0080*/ 	.short	0x0000
        /*0082*/ 	.short	0x0000
        /*0084*/ 	.byte	0x00, 0xf5, 0x21, 0x00


	//----- nvinfo : EIATTR_SPARSE_MMA_MASK
	.align		4
.L_427:
        /*0088*/ 	.byte	0x03, 0x50
        /*008a*/ 	.short	0x0000


	//----- nvinfo : EIATTR_MAXREG_COUNT
	.align		4
        /*008c*/ 	.byte	0x03, 0x1b
        /*008e*/ 	.short	0x00ff


	//----- nvinfo : EIATTR_MERCURY_ISA_VERSION
	.align		4
        /*0090*/ 	.byte	0x03, 0x5f
        /*0092*/ 	.short	0x0101


	//----- nvinfo : EIATTR_VRC_CTA_INIT_COUNT
	.align		4
        /*0094*/ 	.byte	0x02, 0x4a
	.zero		1
	.zero		1


	//----- nvinfo : EIATTR_EXIT_INSTR_OFFSETS
	.align		4
        /*0098*/ 	.byte	0x04, 0x1c
        /*009a*/ 	.short	(.L_429 - .L_428)


	//   ....[0]....
.L_428:
        /*009c*/ 	.word	0x000000d0


	//   ....[1]....
        /*00a0*/ 	.word	0x00000200


	//----- nvinfo : EIATTR_CBANK_PARAM_SIZE
	.align		4
.L_429:
        /*00a4*/ 	.byte	0x03, 0x19
        /*00a6*/ 	.short	0x0034


	//----- nvinfo : EIATTR_PARAM_CBANK
	.align		4
        /*00a8*/ 	.byte	0x04, 0x0a
        /*00aa*/ 	.short	(.L_431 - .L_430)
	.align		4
.L_430:
        /*00ac*/ 	.word	index@(.nv.constant0._Z8xvpy_f32PfiS_iS_iii)
        /*00b0*/ 	.short	0x0380
        /*00b2*/ 	.short	0x0034


	//----- nvinfo : EIATTR_SW_WAR
	.align		4
.L_431:
        /*00b4*/ 	.byte	0x04, 0x36
        /*00b6*/ 	.short	(.L_433 - .L_432)
.L_432:
        /*00b8*/ 	.word	0x00000008
.L_433:


//--------------------- .nv.info._Z8xvpy_i32PiiS_iS_iii --------------------------
	.section	.nv.info._Z8xvpy_i32PiiS_iS_iii,"",@"SHT_CUDA_INFO"
	.sectionflags	@""
	.align	4


	//----- nvinfo : EIATTR_CUDA_API_VERSION
	.align		4
        /*0000*/ 	.byte	0x04, 0x37
        /*0002*/ 	.short	(.L_435 - .L_434)
.L_434:
        /*0004*/ 	.word	0x00000082


	//----- nvinfo : EIATTR_KPARAM_INFO
	.align		4
.L_435:
        /*0008*/ 	.byte	0x04, 0x17
        /*000a*/ 	.short	(.L_437 - .L_436)
.L_436:
        /*000c*/ 	.word	0x00000000
        /*0010*/ 	.short	0x0007
        /*0012*/ 	.short	0x0030
        /*0014*/ 	.byte	0x00, 0xf0, 0x11, 0x00


	//----- nvinfo : EIATTR_KPARAM_INFO
	.align		4
.L_437:
        /*0018*/ 	.byte	0x04, 0x17
        /*001a*/ 	.short	(.L_439 - .L_438)
.L_438:
        /*001c*/ 	.word	0x00000000
        /*0020*/ 	.short	0x0006
        /*0022*/ 	.short	0x002c
        /*0024*/ 	.byte	0x00, 0xf0, 0x11, 0x00


	//----- nvinfo : EIATTR_KPARAM_INFO
	.align		4
.L_439:
        /*0028*/ 	.byte	0x04, 0x17
        /*002a*/ 	.short	(.L_441 - .L_440)
.L_440:
        /*002c*/ 	.word	0x00000000
        /*0030*/ 	.short	0x0005
        /*0032*/ 	.short	0x0028
        /*0034*/ 	.byte	0x00, 0xf0, 0x11, 0x00


	//----- nvinfo : EIATTR_KPARAM_INFO
	.align		4
.L_441:
        /*0038*/ 	.byte	0x04, 0x17
        /*003a*/ 	.short	(.L_443 - .L_442)
.L_442:
        /*003c*/ 	.word	0x00000000
        /*0040*/ 	.short	0x0004
        /*0042*/ 	.short	0x0020
        /*0044*/ 	.byte	0x00, 0xf5, 0x21, 0x00


	//----- nvinfo : EIATTR_KPARAM_INFO
	.align		4
.L_443:
        /*0048*/ 	.byte	0x04, 0x17
        /*004a*/ 	.short	(.L_445 - .L_444)
.L_444:
        /*004c*/ 	.word	0x00000000
        /*0050*/ 	.short	0x0003
        /*0052*/ 	.short	0x0018
        /*0054*/ 	.byte	0x00, 0xf0, 0x11, 0x00


	//----- nvinfo : EIATTR_KPARAM_INFO
	.align		4
.L_445:
        /*0058*/ 	.byte	0x04, 0x17
        /*005a*/ 	.short	(.L_447 - .L_446)
.L_446:
        /*005c*/ 	.word	0x00000000
        /*0060*/ 	.short	0x0002
        /*0062*/ 	.short	0x0010
        /*0064*/ 	.byte	0x00, 0xf5, 0x21, 0x00


	//----- nvinfo : EIATTR_KPARAM_INFO
	.align		4
.L_447:
        /*0068*/ 	.byte	0x04, 0x17
        /*006a*/ 	.short	(.L_449 - .L_448)
.L_448:
        /*006c*/ 	.word	0x00000000
        /*0070*/ 	.short	0x0001
        /*0072*/ 	.short	0x0008
        /*0074*/ 	.byte	0x00, 0xf0, 0x11, 0x00


	//----- nvinfo : EIATTR_KPARAM_INFO
	.align		4
.L_449:
        /*0078*/ 	.byte	0x04, 0x17
        /*007a*/ 	.short	(.L_451 - .L_450)
.L_450:
        /*007c*/ 	.word	0x00000000
        /*0080*/ 	.short	0x0000
        /*0082*/ 	.short	0x0000
        /*0084*/ 	.byte	0x00, 0xf5, 0x21, 0x00


	//----- nvinfo : EIATTR_SPARSE_MMA_MASK
	.align		4
.L_451:
        /*0088*/ 	.byte	0x03, 0x50
        /*008a*/ 	.short	0x0000


	//----- nvinfo : EIATTR_MAXREG_COUNT
	.align		4
        /*008c*/ 	.byte	0x03, 0x1b
        /*008e*/ 	.short	0x00ff


	//----- nvinfo : EIATTR_MERCURY_ISA_VERSION
	.align		4
        /*0090*/ 	.byte	0x03, 0x5f
        /*0092*/ 	.short	0x0101


	//----- nvinfo : EIATTR_VRC_CTA_INIT_COUNT
	.align		4
        /*0094*/ 	.byte	0x02, 0x4a
	.zero		1
	.zero		1


	//----- nvinfo : EIATTR_EXIT_INSTR_OFFSETS
	.align		4
        /*0098*/ 	.byte	0x04, 0x1c
        /*009a*/ 	.short	(.L_453 - .L_452)


	//   ....[0]....
.L_452:
        /*009c*/ 	.word	0x000000d0


	//   ....[1]....
        /*00a0*/ 	.word	0x00000200


	//----- nvinfo : EIATTR_CBANK_PARAM_SIZE
	.align		4
.L_453:
        /*00a4*/ 	.byte	0x03, 0x19
        /*00a6*/ 	.short	0x0034


	//----- nvinfo : EIATTR_PARAM_CBANK
	.align		4
        /*00a8*/ 	.byte	0x04, 0x0a
        /*00aa*/ 	.short	(.L_455 - .L_454)
	.align		4
.L_454:
        /*00ac*/ 	.word	index@(.nv.constant0._Z8xvpy_i32PiiS_iS_iii)
        /*00b0*/ 	.short	0x0380
        /*00b2*/ 	.short	0x0034


	//----- nvinfo : EIATTR_SW_WAR
	.align		4
.L_455:
        /*00b4*/ 	.byte	0x04, 0x36
        /*00b6*/ 	.short	(.L_457 - .L_456)
.L_456:
        /*00b8*/ 	.word	0x00000008
.L_457:


//--------------------- .nv.info._Z10axpb_y_f32fPfifS_iii --------------------------
	.section	.nv.info._Z10axpb_y_f32fPfifS_iii,"",@"SHT_CUDA_INFO"
	.sectionflags	@""
	.align	4


	//----- nvinfo : EIATTR_CUDA_API_VERSION
	.align		4
        /*0000*/ 	.byte	0x04, 0x37
        /*0002*/ 	.short	(.L_459 - .L_458)
.L_458:
        /*0004*/ 	.word	0x00000082


	//----- nvinfo : EIATTR_KPARAM_INFO
	.align		4
.L_459:
        /*0008*/ 	.byte	0x04, 0x17
        /*000a*/ 	.short	(.L_461 - .L_460)
.L_460:
        /*000c*/ 	.word	0x00000000
        /*0010*/ 	.short	0x0007
        /*0012*/ 	.short	0x0028
        /*0014*/ 	.byte	0x00, 0xf0, 0x11, 0x00


	//----- nvinfo : EIATTR_KPARAM_INFO
	.align		4
.L_461:
        /*0018*/ 	.byte	0x04, 0x17
        /*001a*/ 	.short	(.L_463 - .L_462)
.L_462:
        /*001c*/ 	.word	0x00000000
        /*0020*/ 	.short	0x0006
        /*0022*/ 	.short	0x0024
        /*0024*/ 	.byte	0x00, 0xf0, 0x11, 0x00


	//----- nvinfo : EIATTR_KPARAM_INFO
	.align		4
.L_463:
        /*0028*/ 	.byte	0x04, 0x17
        /*002a*/ 	.short	(.L_465 - .L_464)
.L_464:
        /*002c*/ 	.word	0x00000000
        /*0030*/ 	.short	0x0005
        /*0032*/ 	.short	0x0020
        /*0034*/ 	.byte	0x00, 0xf0, 0x11, 0x00


	//----- nvinfo : EIATTR_KPARAM_INFO
	.align		4
.L_465:
        /*0038*/ 	.byte	0x04, 0x17
        /*003a*/ 	.short	(.L_467 - .L_466)
.L_466:
        /*003c*/ 	.word	0x00000000
        /*0040*/ 	.short	0x0004
        /*0042*/ 	.short	0x0018
        /*0044*/ 	.byte	0x00, 0xf5, 0x21, 0x00


	//----- nvinfo : EIATTR_KPARAM_INFO
	.align		4
.L_467:
        /*0048*/ 	.byte	0x04, 0x17
        /*004a*/ 	.short	(.L_469 - .L_468)
.L_468:
        /*004c*/ 	.word	0x00000000
        /*0050*/ 	.short	0x0003
        /*0052*/ 	.short	0x0014
        /*0054*/ 	.byte	0x00, 0xf0, 0x11, 0x00


	//----- nvinfo : EIATTR_KPARAM_INFO
	.align		4
.L_469:
        /*0058*/ 	.byte	0x04, 0x17
        /*005a*/ 	.short	(.L_471 - .L_470)
.L_470:
        /*005c*/ 	.word	0x00000000
        /*0060*/ 	.short	0x0002
        /*0062*/ 	.short	0x0010
        /*0064*/ 	.byte	0x00, 0xf0, 0x11, 0x00


	//----- nvinfo : EIATTR_KPARAM_INFO
	.align		4
.L_471:
        /*0068*/ 	.byte	0x04, 0x17
        /*006a*/ 	.short	(.L_473 - .L_472)
.L_472:
        /*006c*/ 	.word	0x00000000
        /*0070*/ 	.short	0x0001
        /*0072*/ 	.short	0x0008
        /*0074*/ 	.byte	0x00, 0xf5, 0x21, 0x00


	//----- nvinfo : EIATTR_KPARAM_INFO
	.align		4
.L_473:
        /*0078*/ 	.byte	0x04, 0x17
        /*007a*/ 	.short	(.L_475 - .L_474)
.L_474:
        /*007c*/ 	.word	0x00000000
        /*0080*/ 	.short	0x0000
        /*0082*/ 	.short	0x0000
        /*0084*/ 	.byte	0x00, 0xf0, 0x11, 0x00


	//----- nvinfo : EIATTR_SPARSE_MMA_MASK
	.align		4
.L_475:
        /*0088*/ 	.byte	0x03, 0x50
        /*008a*/ 	.short	0x0000


	//----- nvinfo : EIATTR_MAXREG_COUNT
	.align		4
        /*008c*/ 	.byte	0x03, 0x1b
        /*008e*/ 	.short	0x00ff


	//----- nvinfo : EIATTR_MERCURY_ISA_VERSION
	.align		4
        /*0090*/ 	.byte	0x03, 0x5f
        /*0092*/ 	.short	0x0101


	//----- nvinfo : EIATTR_VRC_CTA_INIT_COUNT
	.align		4
        /*0094*/ 	.byte	0x02, 0x4a
	.zero		1
	.zero		1


	//----- nvinfo : EIATTR_EXIT_INSTR_OFFSETS
	.align		4
        /*0098*/ 	.byte	0x04, 0x1c
        /*009a*/ 	.short	(.L_477 - .L_476)


	//   ....[0]....
.L_476:
        /*009c*/ 	.word	0x000000d0


	//   ....[1]....
        /*00a0*/ 	.word	0x000001d0


	//----- nvinfo : EIATTR_CBANK_PARAM_SIZE
	.align		4
.L_477:
        /*00a4*/ 	.byte	0x03, 0x19
        /*00a6*/ 	.short	0x002c


	//----- nvinfo : EIATTR_PARAM_CBANK
	.align		4
        /*00a8*/ 	.byte	0x04, 0x0a
        /*00aa*/ 	.short	(.L_479 - .L_478)
	.align		4
.L_478:
        /*00ac*/ 	.word	index@(.nv.constant0._Z10axpb_y_f32fPfifS_iii)
        /*00b0*/ 	.short	0x0380
        /*00b2*/ 	.short	0x002c


	//----- nvinfo : EIATTR_SW_WAR
	.align		4
.L_479:
        /*00b4*/ 	.byte	0x04, 0x36
        /*00b6*/ 	.short	(.L_481 - .L_480)
.L_480:
        /*00b8*/ 	.word	0x00000008
.L_481:


//--------------------- .nv.info._Z10axpb_y_i32iPiiiS_iii --------------------------
	.section	.nv.info._Z10axpb_y_i32iPiiiS_iii,"",@"SHT_CUDA_INFO"
	.sectionflags	@""
	.align	4


	//----- nvinfo : EIATTR_CUDA_API_VERSION
	.align		4
        /*0000*/ 	.byte	0x04, 0x37
        /*0002*/ 	.short	(.L_483 - .L_482)
.L_482:
        /*0004*/ 	.word	0x00000082


	//----- nvinfo : EIATTR_KPARAM_INFO
	.align		4
.L_483:
        /*0008*/ 	.byte	0x04, 0x17
        /*000a*/ 	.short	(.L_485 - .L_484)
.L_484:
        /*000c*/ 	.word	0x00000000
        /*0010*/ 	.short	0x0007
        /*0012*/ 	.short	0x0028
        /*0014*/ 	.byte	0x00, 0xf0, 0x11, 0x00


	//----- nvinfo : EIATTR_KPARAM_INFO
	.align		4
.L_485:
        /*0018*/ 	.byte	0x04, 0x17
        /*001a*/ 	.short	(.L_487 - .L_486)
.L_486:
        /*001c*/ 	.word	0x00000000
        /*0020*/ 	.short	0x0006
        /*0022*/ 	.short	0x0024
        /*0024*/ 	.byte	0x00, 0xf0, 0x11, 0x00


	//----- nvinfo : EIATTR_KPARAM_INFO
	.align		4
.L_487:
        /*0028*/ 	.byte	0x04, 0x17
        /*002a*/ 	.short	(.L_489 - .L_488)
.L_488:
        /*002c*/ 	.word	0x00000000
        /*0030*/ 	.short	0x0005
        /*0032*/ 	.short	0x0020
        /*0034*/ 	.byte	0x00, 0xf0, 0x11, 0x00


	//----- nvinfo : EIATTR_KPARAM_INFO
	.align		4
.L_489:
        /*0038*/ 	.byte	0x04, 0x17
        /*003a*/ 	.short	(.L_491 - .L_490)
.L_490:
        /*003c*/ 	.word	0x00000000
        /*0040*/ 	.short	0x0004
        /*0042*/ 	.short	0x0018
        /*0044*/ 	.byte	0x00, 0xf5, 0x21, 0x00


	//----- nvinfo : EIATTR_KPARAM_INFO
	.align		4
.L_491:
        /*0048*/ 	.byte	0x04, 0x17
        /*004a*/ 	.short	(.L_493 - .L_492)
.L_492:
        /*004c*/ 	.word	0x00000000
        /*0050*/ 	.short	0x0003
        /*0052*/ 	.short	0x0014
        /*0054*/ 	.byte	0x00, 0xf0, 0x11, 0x00


	//----- nvinfo : EIATTR_KPARAM_INFO
	.align		4
.L_493:
        /*0058*/ 	.byte	0x04, 0x17
        /*005a*/ 	.short	(.L_495 - .L_494)
.L_494:
        /*005c*/ 	.word	0x00000000
        /*0060*/ 	.short	0x0002
        /*0062*/ 	.short	0x0010
        /*0064*/ 	.byte	0x00, 0xf0, 0x11, 0x00


	//----- nvinfo : EIATTR_KPARAM_INFO
	.align		4
.L_495:
        /*0068*/ 	.byte	0x04, 0x17
        /*006a*/ 	.short	(.L_497 - .L_496)
.L_496:
        /*006c*/ 	.word	0x00000000
        /*0070*/ 	.short	0x0001
        /*0072*/ 	.short	0x0008
        /*0074*/ 	.byte	0x00, 0xf5, 0x21, 0x00


	//----- nvinfo : EIATTR_KPARAM_INFO
	.align		4
.L_497:
        /*0078*/ 	.byte	0x04, 0x17
        /*007a*/ 	.short	(.L_499 - .L_498)
.L_498:
        /*007c*/ 	.word	0x00000000
        /*0080*/ 	.short	0x0000
        /*0082*/ 	.short	0x0000
        /*0084*/ 	.byte	0x00, 0xf0, 0x11, 0x00


	//----- nvinfo : EIATTR_SPARSE_MMA_MASK
	.align		4
.L_499:
        /*0088*/ 	.byte	0x03, 0x50
        /*008a*/ 	.short	0x0000


	//----- nvinfo : EIATTR_MAXREG_COUNT
	.align		4
        /*008c*/ 	.byte	0x03, 0x1b
        /*008e*/ 	.short	0x00ff


	//----- nvinfo : EIATTR_MERCURY_ISA_VERSION
	.align		4
        /*0090*/ 	.byte	0x03, 0x5f
        /*0092*/ 	.short	0x0101


	//----- nvinfo : EIATTR_VRC_CTA_INIT_COUNT
	.align		4
        /*0094*/ 	.byte	0x02, 0x4a
	.zero		1
	.zero		1


	//----- nvinfo : EIATTR_EXIT_INSTR_OFFSETS
	.align		4
        /*0098*/ 	.byte	0x04, 0x1c
        /*009a*/ 	.short	(.L_501 - .L_500)


	//   ....[0]....
.L_500:
        /*009c*/ 	.word	0x000000d0


	//   ....[1]....
        /*00a0*/ 	.word	0x000001d0


	//----- nvinfo : EIATTR_CBANK_PARAM_SIZE
	.align		4
.L_501:
        /*00a4*/ 	.byte	0x03, 0x19
        /*00a6*/ 	.short	0x002c


	//----- nvinfo : EIATTR_PARAM_CBANK
	.align		4
        /*00a8*/ 	.byte	0x04, 0x0a
        /*00aa*/ 	.short	(.L_503 - .L_502)
	.align		4
.L_502:
        /*00ac*/ 	.word	index@(.nv.constant0._Z10axpb_y_i32iPiiiS_iii)
        /*00b0*/ 	.short	0x0380
        /*00b2*/ 	.short	0x002c


	//----- nvinfo : EIATTR_SW_WAR
	.align		4
.L_503:
        /*00b4*/ 	.byte	0x04, 0x36
        /*00b6*/ 	.short	(.L_505 - .L_504)
.L_504:
        /*00b8*/ 	.word	0x00000008
.L_505:


//--------------------- .nv.info._Z8aypb_f32fPfifii --------------------------
	.section	.nv.info._Z8aypb_f32fPfifii,"",@"SHT_CUDA_INFO"
	.sectionflags	@""
	.align	4


	//----- nvinfo : EIATTR_CUDA_API_VERSION
	.align		4
        /*0000*/ 	.byte	0x04, 0x37
        /*0002*/ 	.short	(.L_507 - .L_506)
.L_506:
        /*0004*/ 	.word	0x00000082


	//----- nvinfo : EIATTR_KPARAM_INFO
	.align		4
.L_507:
        /*0008*/ 	.byte	0x04, 0x17
        /*000a*/ 	.short	(.L_509 - .L_508)
.L_508:
        /*000c*/ 	.word	0x00000000
        /*0010*/ 	.short	0x0005
        /*0012*/ 	.short	0x001c
        /*0014*/ 	.byte	0x00, 0xf0, 0x11, 0x00


	//----- nvinfo : EIATTR_KPARAM_INFO
	.align		4
.L_509:
        /*0018*/ 	.byte	0x04, 0x17
        /*001a*/ 	.short	(.L_511 - .L_510)
.L_510:
        /*001c*/ 	.word	0x00000000
        /*0020*/ 	.short	0x0004
        /*0022*/ 	.short	0x0018
        /*0024*/ 	.byte	0x00, 0xf0, 0x11, 0x00


	//----- nvinfo : EIATTR_KPARAM_INFO
	.align		4
.L_511:
        /*0028*/ 	.byte	0x04, 0x17
        /*002a*/ 	.short	(.L_513 - .L_512)
.L_512:
        /*002c*/ 	.word	0x00000000
        /*0030*/ 	.short	0x0003
        /*0032*/ 	.short	0x0014
        /*0034*/ 	.byte	0x00, 0xf0, 0x11, 0x00


	//----- nvinfo : EIATTR_KPARAM_INFO
	.align		4
.L_513:
        /*0038*/ 	.byte	0x04, 0x17
        /*003a*/ 	.short	(.L_515 - .L_514)
.L_514:
        /*003c*/ 	.word	0x00000000
        /*0040*/ 	.short	0x0002
        /*0042*/ 	.short	0x0010
        /*0044*/ 	.byte	0x00, 0xf0, 0x11, 0x00


	//----- nvinfo : EIATTR_KPARAM_INFO
	.align		4
.L_515:
        /*0048*/ 	.byte	0x04, 0x17
        /*004a*/ 	.short	(.L_517 - .L_516)
.L_516:
        /*004c*/ 	.word	0x00000000
        /*0050*/ 	.short	0x0001
        /*0052*/ 	.short	0x0008
        /*0054*/ 	.byte	0x00, 0xf5, 0x21, 0x00


	//----- nvinfo : EIATTR_KPARAM_INFO
	.align		4
.L_517:
        /*0058*/ 	.byte	0x04, 0x17
        /*005a*/ 	.short	(.L_519 - .L_518)
.L_518:
        /*005c*/ 	.word	0x00000000
        /*0060*/ 	.short	0x0000
        /*0062*/ 	.short	0x0000
        /*0064*/ 	.byte	0x00, 0xf0, 0x11, 0x00


	//----- nvinfo : EIATTR_SPARSE_MMA_MASK
	.align		4
.L_519:
        /*0068*/ 	.byte	0x03, 0x50
        /*006a*/ 	.short	0x0000


	//----- nvinfo : EIATTR_MAXREG_COUNT
	.align		4
        /*006c*/ 	.byte	0x03, 0x1b
        /*006e*/ 	.short	0x00ff


	//----- nvinfo : EIATTR_MERCURY_ISA_VERSION
	.align		4
        /*0070*/ 	.byte	0x03, 0x5f
        /*0072*/ 	.short	0x0101


	//----- nvinfo : EIATTR_VRC_CTA_INIT_COUNT
	.align		4
        /*0074*/ 	.byte	0x02, 0x4a
	.zero		1
	.zero		1


	//----- nvinfo : EIATTR_EXIT_INSTR_OFFSETS
	.align		4
        /*0078*/ 	.byte	0x04, 0x1c
        /*007a*/ 	.short	(.L_521 - .L_520)


	//   ....[0]....
.L_520:
        /*007c*/ 	.word	0x000000c0


	//   ....[1]....
        /*0080*/ 	.word	0x00000160


	//----- nvinfo : EIATTR_CBANK_PARAM_SIZE
	.align		4
.L_521:
        /*0084*/ 	.byte	0x03, 0x19
        /*0086*/ 	.short	0x0020


	//----- nvinfo : EIATTR_PARAM_CBANK
	.align		4
        /*0088*/ 	.byte	0x04, 0x0a
        /*008a*/ 	.short	(.L_523 - .L_522)
	.align		4
.L_522:
        /*008c*/ 	.word	index@(.nv.constant0._Z8aypb_f32fPfifii)
        /*0090*/ 	.short	0x0380
        /*0092*/ 	.short	0x0020


	//----- nvinfo : EIATTR_SW_WAR
	.align		4
.L_523:
        /*0094*/ 	.byte	0x04, 0x36
        /*0096*/ 	.short	(.L_525 - .L_524)
.L_524:
        /*0098*/ 	.word	0x00000008
.L_525:


//--------------------- .nv.info._Z8aypb_i32iPiiiii --------------------------
	.section	.nv.info._Z8aypb_i32iPiiiii,"",@"SHT_CUDA_INFO"
	.sectionflags	@""
	.align	4


	//----- nvinfo : EIATTR_CUDA_API_VERSION
	.align		4
        /*0000*/ 	.byte	0x04, 0x37
        /*0002*/ 	.short	(.L_527 - .L_526)
.L_526:
        /*0004*/ 	.word	0x00000082


	//----- nvinfo : EIATTR_KPARAM_INFO
	.align		4
.L_527:
        /*0008*/ 	.byte	0x04, 0x17
        /*000a*/ 	.short	(.L_529 - .L_528)
.L_528:
        /*000c*/ 	.word	0x00000000
        /*0010*/ 	.short	0x0005
        /*0012*/ 	.short	0x001c
        /*0014*/ 	.byte	0x00, 0xf0, 0x11, 0x00


	//----- nvinfo : EIATTR_KPARAM_INFO
	.align		4
.L_529:
        /*0018*/ 	.byte	0x04, 0x17
        /*001a*/ 	.short	(.L_531 - .L_530)
.L_530:
        /*001c*/ 	.word	0x00000000
        /*0020*/ 	.short	0x0004
        /*0022*/ 	.short	0x0018
        /*0024*/ 	.byte	0x00, 0xf0, 0x11, 0x00


	//----- nvinfo : EIATTR_KPARAM_INFO
	.align		4
.L_531:
        /*0028*/ 	.byte	0x04, 0x17
        /*002a*/ 	.short	(.L_533 - .L_532)
.L_532:
        /*002c*/ 	.word	0x00000000
        /*0030*/ 	.short	0x0003
        /*0032*/ 	.short	0x0014
        /*0034*/ 	.byte	0x00, 0xf0, 0x11, 0x00


	//----- nvinfo : EIATTR_KPARAM_INFO
	.align		4
.L_533:
        /*0038*/ 	.byte	0x04, 0x17
        /*003a*/ 	.short	(.L_535 - .L_534)
.L_534:
        /*003c*/ 	.word	0x00000000
        /*0040*/ 	.short	0x0002
        /*0042*/ 	.short	0x0010
        /*0044*/ 	.byte	0x00, 0xf0, 0x11, 0x00


	//----- nvinfo : EIATTR_KPARAM_INFO
	.align		4
.L_535:
        /*0048*/ 	.byte	0x04, 0x17
        /*004a*/ 	.short	(.L_537 - .L_536)
.L_536:
        /*004c*/ 	.word	0x00000000
        /*0050*/ 	.short	0x0001
        /*0052*/ 	.short	0x0008
        /*0054*/ 	.byte	0x00, 0xf5, 0x21, 0x00


	//----- nvinfo : EIATTR_KPARAM_INFO
	.align		4
.L_537:
        /*0058*/ 	.byte	0x04, 0x17
        /*005a*/ 	.short	(.L_539 - .L_538)
.L_538:
        /*005c*/ 	.word	0x00000000
        /*0060*/ 	.short	0x0000
        /*0062*/ 	.short	0x0000
        /*0064*/ 	.byte	0x00, 0xf0, 0x11, 0x00


	//----- nvinfo : EIATTR_SPARSE_MMA_MASK
	.align		4
.L_539:
        /*0068*/ 	.byte	0x03, 0x50
        /*006a*/ 	.short	0x0000


	//----- nvinfo : EIATTR_MAXREG_COUNT
	.align		4
        /*006c*/ 	.byte	0x03, 0x1b
        /*006e*/ 	.short	0x00ff


	//----- nvinfo : EIATTR_MERCURY_ISA_VERSION
	.align		4
        /*0070*/ 	.byte	0x03, 0x5f
        /*0072*/ 	.short	0x0101


	//----- nvinfo : EIATTR_VRC_CTA_INIT_COUNT
	.align		4
        /*0074*/ 	.byte	0x02, 0x4a
	.zero		1
	.zero		1


	//----- nvinfo : EIATTR_EXIT_INSTR_OFFSETS
	.align		4
        /*0078*/ 	.byte	0x04, 0x1c
        /*007a*/ 	.short	(.L_541 - .L_540)


	//   ....[0]....
.L_540:
        /*007c*/ 	.word	0x000000c0


	//   ....[1]....
        /*0080*/ 	.word	0x00000160


	//----- nvinfo : EIATTR_CBANK_PARAM_SIZE
	.align		4
.L_541:
        /*0084*/ 	.byte	0x03, 0x19
        /*0086*/ 	.short	0x0020


	//----- nvinfo : EIATTR_PARAM_CBANK
	.align		4
        /*0088*/ 	.byte	0x04, 0x0a
        /*008a*/ 	.short	(.L_543 - .L_542)
	.align		4
.L_542:
        /*008c*/ 	.word	index@(.nv.constant0._Z8aypb_i32iPiiiii)
        /*0090*/ 	.short	0x0380
        /*0092*/ 	.short	0x0020


	//----- nvinfo : EIATTR_SW_WAR
	.align		4
.L_543:
        /*0094*/ 	.byte	0x04, 0x36
        /*0096*/ 	.short	(.L_545 - .L_544)
.L_544:
        /*0098*/ 	.word	0x00000008
.L_545:


//--------------------- .nv.info._Z12binarize_f32PfifS_iii --------------------------
	.section	.nv.info._Z12binarize_f32PfifS_iii,"",@"SHT_CUDA_INFO"
	.sectionflags	@""
	.align	4


	//----- nvinfo : EIATTR_CUDA_API_VERSION
	.align		4
        /*0000*/ 	.byte	0x04, 0x37
        /*0002*/ 	.short	(.L_547 - .L_546)
.L_546:
        /*0004*/ 	.word	0x00000082


	//----- nvinfo : EIATTR_KPARAM_INFO
	.align		4
.L_547:
        /*0008*/ 	.byte	0x04, 0x17
        /*000a*/ 	.short	(.L_549 - .L_548)
.L_548:
        /*000c*/ 	.word	0x00000000
        /*0010*/ 	.short	0x0006
        /*0012*/ 	.short	0x0020
        /*0014*/ 	.byte	0x00, 0xf0, 0x11, 0x00


	//----- nvinfo : EIATTR_KPARAM_INFO
	.align		4
.L_549:
        /*0018*/ 	.byte	0x04, 0x17
        /*001a*/ 	.short	(.L_551 - .L_550)
.L_550:
        /*001c*/ 	.word	0x00000000
        /*0020*/ 	.short	0x0005
        /*0022*/ 	.short	0x001c
        /*0024*/ 	.byte	0x00, 0xf0, 0x11, 0x00


	//----- nvinfo : EIATTR_KPARAM_INFO
	.align		4
.L_551:
        /*0028*/ 	.byte	0x04, 0x17
        /*002a*/ 	.short	(.L_553 - .L_552)
.L_552:
        /*002c*/ 	.word	0x00000000
        /*0030*/ 	.short	0x0004
        /*0032*/ 	.short	0x0018
        /*0034*/ 	.byte	0x00, 0xf0, 0x11, 0x00


	//----- nvinfo : EIATTR_KPARAM_INFO
	.align		4
.L_553:
        /*0038*/ 	.byte	0x04, 0x17
        /*003a*/ 	.short	(.L_555 - .L_554)
.L_554:
        /*003c*/ 	.word	0x00000000
        /*0040*/ 	.short	0x0003
        /*0042*/ 	.short	0x0010
        /*0044*/ 	.byte	0x00, 0xf5, 0x21, 0x00


	//----- nvinfo : EIATTR_KPARAM_INFO
	.align		4
.L_555:
        /*0048*/ 	.byte	0x04, 0x17
        /*004a*/ 	.short	(.L_557 - .L_556)
.L_556:
        /*004c*/ 	.word	0x00000000
        /*0050*/ 	.short	0x0002
        /*0052*/ 	.short	0x000c
        /*0054*/ 	.byte	0x00, 0xf0, 0x11, 0x00


	//----- nvinfo : EIATTR_KPARAM_INFO
	.align		4
.L_557:
        /*0058*/ 	.byte	0x04, 0x17
        /*005a*/ 	.short	(.L_559 - .L_558)
.L_558:
        /*005c*/ 	.word	0x00000000
        /*0060*/ 	.short	0x0001
        /*0062*/ 	.short	0x0008
        /*0064*/ 	.byte	0x00, 0xf0, 0x11, 0x00


	//----- nvinfo : EIATTR_KPARAM_INFO
	.align		4
.L_559:
        /*0068*/ 	.byte	0x04, 0x17
        /*006a*/ 	.short	(.L_561 - .L_560)
.L_560:
        /*006c*/ 	.word	0x00000000
        /*0070*/ 	.short	0x0000
        /*0072*/ 	.short	0x0000
        /*0074*/ 	.byte	0x00, 0xf5, 0x21, 0x00


	//----- nvinfo : EIATTR_SPARSE_MMA_MASK
	.align		4
.L_561:
        /*0078*/ 	.byte	0x03, 0x50
        /*007a*/ 	.short	0x0000


	//----- nvinfo : EIATTR_MAXREG_COUNT
	.align		4
        /*007c*/ 	.byte	0x03, 0x1b
        /*007e*/ 	.short	0x00ff


	//----- nvinfo : EIATTR_MERCURY_ISA_VERSION
	.align		4
        /*0080*/ 	.byte	0x03, 0x5f
        /*0082*/ 	.short	0x0101


	//----- nvinfo : EIATTR_VRC_CTA_INIT_COUNT
	.align		4
        /*0084*/ 	.byte	0x02, 0x4a
	.zero		1
	.zero		1


	//----- nvinfo : EIATTR_EXIT_INSTR_OFFSETS
	.align		4
        /*0088*/ 	.byte	0x04, 0x1c
        /*008a*/ 	.short	(.L_563 - .L_562)


	//   ....[0]....
.L_562:
        /*008c*/ 	.word	0x000000d0


	//   ....[1]....
        /*0090*/ 	.word	0x000001a0


	//----- nvinfo : EIATTR_CBANK_PARAM_SIZE
	.align		4
.L_563:
        /*0094*/ 	.byte	0x03, 0x19
        /*0096*/ 	.short	0x0024


	//----- nvinfo : EIATTR_PARAM_CBANK
	.align		4
        /*0098*/ 	.byte	0x04, 0x0a
        /*009a*/ 	.short	(.L_565 - .L_564)
	.align		4
.L_564:
        /*009c*/ 	.word	index@(.nv.constant0._Z12binarize_f32PfifS_iii)
        /*00a0*/ 	.short	0x0380
        /*00a2*/ 	.short	0x0024


	//----- nvinfo : EIATTR_SW_WAR
	.align		4
.L_565:
        /*00a4*/ 	.byte	0x04, 0x36
        /*00a6*/ 	.short	(.L_567 - .L_566)
.L_566:
        /*00a8*/ 	.word	0x00000008
.L_567:


//--------------------- .nv.info._Z12binarize_i32PiiiS_iii --------------------------
	.section	.nv.info._Z12binarize_i32PiiiS_iii,"",@"SHT_CUDA_INFO"
	.sectionflags	@""
	.align	4


	//----- nvinfo : EIATTR_CUDA_API_VERSION
	.align		4
        /*0000*/ 	.byte	0x04, 0x37
        /*0002*/ 	.short	(.L_569 - .L_568)
.L_568:
        /*0004*/ 	.word	0x00000082


	//----- nvinfo : EIATTR_KPARAM_INFO
	.align		4
.L_569:
        /*0008*/ 	.byte	0x04, 0x17
        /*000a*/ 	.short	(.L_571 - .L_570)
.L_570:
        /*000c*/ 	.word	0x00000000
        /*0010*/ 	.short	0x0006
        /*0012*/ 	.short	0x0020
        /*0014*/ 	.byte	0x00, 0xf0, 0x11, 0x00


	//----- nvinfo : EIATTR_KPARAM_INFO
	.align		4
.L_571:
        /*0018*/ 	.byte	0x04, 0x17
        /*001a*/ 	.short	(.L_573 - .L_572)
.L_572:
        /*001c*/ 	.word	0x00000000
        /*0020*/ 	.short	0x0005
        /*0022*/ 	.short	0x001c
        /*0024*/ 	.byte	0x00, 0xf0, 0x11, 0x00


	//----- nvinfo : EIATTR_KPARAM_INFO
	.align		4
.L_573:
        /*0028*/ 	.byte	0x04, 0x17
        /*002a*/ 	.short	(.L_575 - .L_574)
.L_574:
        /*002c*/ 	.word	0x00000000
        /*0030*/ 	.short	0x0004
        /*0032*/ 	.short	0x0018
        /*0034*/ 	.byte	0x00, 0xf0, 0x11, 0x00


	//----- nvinfo : EIATTR_KPARAM_INFO
	.align		4
.L_575:
        /*0038*/ 	.byte	0x04, 0x17
        /*003a*/ 	.short	(.L_577 - .L_576)
.L_576:
        /*003c*/ 	.word	0x00000000
        /*0040*/ 	.short	0x0003
        /*0042*/ 	.short	0x0010
        /*0044*/ 	.byte	0x00, 0xf5, 0x21, 0x00


	//----- nvinfo : EIATTR_KPARAM_INFO
	.align		4
.L_577:
        /*0048*/ 	.byte	0x04, 0x17
        /*004a*/ 	.short	(.L_579 - .L_578)
.L_578:
        /*004c*/ 	.word	0x00000000
        /*0050*/ 	.short	0x0002
        /*0052*/ 	.short	0x000c
        /*0054*/ 	.byte	0x00, 0xf0, 0x11, 0x00


	//----- nvinfo : EIATTR_KPARAM_INFO
	.align		4
.L_579:
        /*0058*/ 	.byte	0x04, 0x17
        /*005a*/ 	.short	(.L_581 - .L_580)
.L_580:
        /*005c*/ 	.word	0x00000000
        /*0060*/ 	.short	0x0001
        /*0062*/ 	.short	0x0008
        /*0064*/ 	.byte	0x00, 0xf0, 0x11, 0x00


	//----- nvinfo : EIATTR_KPARAM_INFO
	.align		4
.L_581:
        /*0068*/ 	.byte	0x04, 0x17
        /*006a*/ 	.short	(.L_583 - .L_582)
.L_582:
        /*006c*/ 	.word	0x00000000
        /*0070*/ 	.short	0x0000
        /*0072*/ 	.short	0x0000
        /*0074*/ 	.byte	0x00, 0xf5, 0x21, 0x00


	//----- nvinfo : EIATTR_SPARSE_MMA_MASK
	.align		4
.L_583:
        /*0078*/ 	.byte	0x03, 0x50
        /*007a*/ 	.short	0x0000


	//----- nvinfo : EIATTR_MAXREG_COUNT
	.align		4
        /*007c*/ 	.byte	0x03, 0x1b
        /*007e*/ 	.short	0x00ff


	//----- nvinfo : EIATTR_MERCURY_ISA_VERSION
	.align		4
        /*0080*/ 	.byte	0x03, 0x5f
        /*0082*/ 	.short	0x0101


	//----- nvinfo : EIATTR_VRC_CTA_INIT_COUNT
	.align		4
        /*0084*/ 	.byte	0x02, 0x4a
	.zero		1
	.zero		1


	//----- nvinfo : EIATTR_EXIT_INSTR_OFFSETS
	.align		4
        /*0088*/ 	.byte	0x04, 0x1c
        /*008a*/ 	.short	(.L_585 - .L_584)


	//   ....[0]....
.L_584:
        /*008c*/ 	.word	0x000000d0


	//   ....[1]....
        /*0090*/ 	.word	0x000001b0


	//----- nvinfo : EIATTR_CBANK_PARAM_SIZE
	.align		4
.L_585:
        /*0094*/ 	.byte	0x03, 0x19
        /*0096*/ 	.short	0x0024


	//----- nvinfo : EIATTR_PARAM_CBANK
	.align		4
        /*0098*/ 	.byte	0x04, 0x0a
        /*009a*/ 	.short	(.L_587 - .L_586)
	.align		4
.L_586:
        /*009c*/ 	.word	index@(.nv.constant0._Z12binarize_i32PiiiS_iii)
        /*00a0*/ 	.short	0x0380
        /*00a2*/ 	.short	0x0024


	//----- nvinfo : EIATTR_SW_WAR
	.align		4
.L_587:
        /*00a4*/ 	.byte	0x04, 0x36
        /*00a6*/ 	.short	(.L_589 - .L_588)
.L_588:
        /*00a8*/ 	.word	0x00000008
.L_589:


//--------------------- .nv.info._Z10square_f32PfiS_iii --------------------------
	.section	.nv.info._Z10square_f32PfiS_iii,"",@"SHT_CUDA_INFO"
	.sectionflags	@""
	.align	4


	//----- nvinfo : EIATTR_CUDA_API_VERSION
	.align		4
        /*0000*/ 	.byte	0x04, 0x37
        /*0002*/ 	.short	(.L_591 - .L_590)
.L_590:
        /*0004*/ 	.word	0x00000082


	//----- nvinfo : EIATTR_KPARAM_INFO
	.align		4
.L_591:
        /*0008*/ 	.byte	0x04, 0x17
        /*000a*/ 	.short	(.L_593 - .L_592)
.L_592:
        /*000c*/ 	.word	0x00000000
        /*0010*/ 	.short	0x0005
        /*0012*/ 	.short	0x0020
        /*0014*/ 	.byte	0x00, 0xf0, 0x11, 0x00


	//----- nvinfo : EIATTR_KPARAM_INFO
	.align		4
.L_593:
        /*0018*/ 	.byte	0x04, 0x17
        /*001a*/ 	.short	(.L_595 - .L_594)
.L_594:
        /*001c*/ 	.word	0x00000000
        /*0020*/ 	.short	0x0004
        /*0022*/ 	.short	0x001c
        /*0024*/ 	.byte	0x00, 0xf0, 0x11, 0x00


	//----- nvinfo : EIATTR_KPARAM_INFO
	.align		4
.L_595:
        /*0028*/ 	.byte	0x04, 0x17
        /*002a*/ 	.short	(.L_597 - .L_596)
.L_596:
        /*002c*/ 	.word	0x00000000
        /*0030*/ 	.short	0x0003
        /*0032*/ 	.short	0x0018
        /*0034*/ 	.byte	0x00, 0xf0, 0x11, 0x00


	//----- nvinfo : EIATTR_KPARAM_INFO
	.align		4
.L_597:
        /*0038*/ 	.byte	0x04, 0x17
        /*003a*/ 	.short	(.L_599 - .L_598)
.L_598:
        /*003c*/ 	.word	0x00000000
        /*0040*/ 	.short	0x0002
        /*0042*/ 	.short	0x0010
        /*0044*/ 	.byte	0x00, 0xf5, 0x21, 0x00


	//----- nvinfo : EIATTR_KPARAM_INFO
	.align		4
.L_599:
        /*0048*/ 	.byte	0x04, 0x17
        /*004a*/ 	.short	(.L_601 - .L_600)
.L_600:
        /*004c*/ 	.word	0x00000000
        /*0050*/ 	.short	0x0001
        /*0052*/ 	.short	0x0008
        /*0054*/ 	.byte	0x00, 0xf0, 0x11, 0x00


	//----- nvinfo : EIATTR_KPARAM_INFO
	.align		4
.L_601:
        /*0058*/ 	.byte	0x04, 0x17
        /*005a*/ 	.short	(.L_603 - .L_602)
.L_602:
        /*005c*/ 	.word	0x00000000
        /*0060*/ 	.short	0x0000
        /*0062*/ 	.short	0x0000
        /*0064*/ 	.byte	0x00, 0xf5, 0x21, 0x00


	//----- nvinfo : EIATTR_SPARSE_MMA_MASK
	.align		4
.L_603:
        /*0068*/ 	.byte	0x03, 0x50
        /*006a*/ 	.short	0x0000


	//----- nvinfo : EIATTR_MAXREG_COUNT
	.align		4
        /*006c*/ 	.byte	0x03, 0x1b
        /*006e*/ 	.short	0x00ff


	//----- nvinfo : EIATTR_MERCURY_ISA_VERSION
	.align		4
        /*0070*/ 	.byte	0x03, 0x5f
        /*0072*/ 	.short	0x0101


	//----- nvinfo : EIATTR_VRC_CTA_INIT_COUNT
	.align		4
        /*0074*/ 	.byte	0x02, 0x4a
	.zero		1
	.zero		1


	//----- nvinfo : EIATTR_EXIT_INSTR_OFFSETS
	.align		4
        /*0078*/ 	.byte	0x04, 0x1c
        /*007a*/ 	.short	(.L_605 - .L_604)


	//   ....[0]....
.L_604:
        /*007c*/ 	.word	0x000000d0


	//   ....[1]....
        /*0080*/ 	.word	0x000001a0


	//----- nvinfo : EIATTR_CBANK_PARAM_SIZE
	.align		4
.L_605:
        /*0084*/ 	.byte	0x03, 0x19
        /*0086*/ 	.short	0x0024


	//----- nvinfo : EIATTR_PARAM_CBANK
	.align		4
        /*0088*/ 	.byte	0x04, 0x0a
        /*008a*/ 	.short	(.L_607 - .L_606)
	.align		4
.L_606:
        /*008c*/ 	.word	index@(.nv.constant0._Z10square_f32PfiS_iii)
        /*0090*/ 	.short	0x0380
        /*0092*/ 	.short	0x0024


	//----- nvinfo : EIATTR_SW_WAR
	.align		4
.L_607:
        /*0094*/ 	.byte	0x04, 0x36
        /*0096*/ 	.short	(.L_609 - .L_608)
.L_608:
        /*0098*/ 	.word	0x00000008
.L_609:


//--------------------- .nv.info._Z10square_i32PiiS_iii --------------------------
	.section	.nv.info._Z10square_i32PiiS_iii,"",@"SHT_CUDA_INFO"
	.sectionflags	@""
	.align	4


	//----- nvinfo : EIATTR_CUDA_API_VERSION
	.align		4
        /*0000*/ 	.byte	0x04, 0x37
        /*0002*/ 	.short	(.L_611 - .L_610)
.L_610:
        /*0004*/ 	.word	0x00000082


	//----- nvinfo : EIATTR_KPARAM_INFO
	.align		4
.L_611:
        /*0008*/ 	.byte	0x04, 0x17
        /*000a*/ 	.short	(.L_613 - .L_612)
.L_612:
        /*000c*/ 	.word	0x00000000
        /*0010*/ 	.short	0x0005
        /*0012*/ 	.short	0x0020
        /*0014*/ 	.byte	0x00, 0xf0, 0x11, 0x00


	//----- nvinfo : EIATTR_KPARAM_INFO
	.align		4
.L_613:
        /*0018*/ 	.byte	0x04, 0x17
        /*001a*/ 	.short	(.L_615 - .L_614)
.L_614:
        /*001c*/ 	.word	0x00000000
        /*0020*/ 	.short	0x0004
        /*0022*/ 	.short	0x001c
        /*0024*/ 	.byte	0x00, 0xf0, 0x11, 0x00


	//----- nvinfo : EIATTR_KPARAM_INFO
	.align		4
.L_615:
        /*0028*/ 	.byte	0x04, 0x17
        /*002a*/ 	.short	(.L_617 - .L_616)
.L_616:
        /*002c*/ 	.word	0x00000000
        /*0030*/ 	.short	0x0003
        /*0032*/ 	.short	0x0018
        /*0034*/ 	.byte	0x00, 0xf0, 0x11, 0x00


	//----- nvinfo : EIATTR_KPARAM_INFO
	.align		4
.L_617:
        /*0038*/ 	.byte	0x04, 0x17
        /*003a*/ 	.short	(.L_619 - .L_618)
.L_618:
        /*003c*/ 	.word	0x00000000
        /*0040*/ 	.short	0x0002
        /*0042*/ 	.short	0x0010
        /*0044*/ 	.byte	0x00, 0xf5, 0x21, 0x00


	//----- nvinfo : EIATTR_KPARAM_INFO
	.align		4
.L_619:
        /*0048*/ 	.byte	0x04, 0x17
        /*004a*/ 	.short	(.L_621 - .L_620)
.L_620:
        /*004c*/ 	.word	0x00000000
        /*0050*/ 	.short	0x0001
        /*0052*/ 	.short	0x0008
        /*0054*/ 	.byte	0x00, 0xf0, 0x11, 0x00


	//----- nvinfo : EIATTR_KPARAM_INFO
	.align		4
.L_621:
        /*0058*/ 	.byte	0x04, 0x17
        /*005a*/ 	.short	(.L_623 - .L_622)
.L_622:
        /*005c*/ 	.word	0x00000000
        /*0060*/ 	.short	0x0000
        /*0062*/ 	.short	0x0000
        /*0064*/ 	.byte	0x00, 0xf5, 0x21, 0x00


	//----- nvinfo : EIATTR_SPARSE_MMA_MASK
	.align		4
.L_623:
        /*0068*/ 	.byte	0x03, 0x50
        /*006a*/ 	.short	0x0000


	//----- nvinfo : EIATTR_MAXREG_COUNT
	.align		4
        /*006c*/ 	.byte	0x03, 0x1b
        /*006e*/ 	.short	0x00ff


	//----- nvinfo : EIATTR_MERCURY_ISA_VERSION
	.align		4
        /*0070*/ 	.byte	0x03, 0x5f
        /*0072*/ 	.short	0x0101


	//----- nvinfo : EIATTR_VRC_CTA_INIT_COUNT
	.align		4
        /*0074*/ 	.byte	0x02, 0x4a
	.zero		1
	.zero		1


	//----- nvinfo : EIATTR_EXIT_INSTR_OFFSETS
	.align		4
        /*0078*/ 	.byte	0x04, 0x1c
        /*007a*/ 	.short	(.L_625 - .L_624)


	//   ....[0]....
.L_624:
        /*007c*/ 	.word	0x000000d0


	//   ....[1]....
        /*0080*/ 	.word	0x000001a0


	//----- nvinfo : EIATTR_CBANK_PARAM_SIZE
	.align		4
.L_625:
        /*0084*/ 	.byte	0x03, 0x19
        /*0086*/ 	.short	0x0024


	//----- nvinfo : EIATTR_PARAM_CBANK
	.align		4
        /*0088*/ 	.byte	0x04, 0x0a
        /*008a*/ 	.short	(.L_627 - .L_626)
	.align		4
.L_626:
        /*008c*/ 	.word	index@(.nv.constant0._Z10square_i32PiiS_iii)
        /*0090*/ 	.short	0x0380
        /*0092*/ 	.short	0x0024


	//----- nvinfo : EIATTR_SW_WAR
	.align		4
.L_627:
        /*0094*/ 	.byte	0x04, 0x36
        /*0096*/ 	.short	(.L_629 - .L_628)
.L_628:
        /*0098*/ 	.word	0x00000008
.L_629:


//--------------------- .nv.info._Z8mult_f32PfiS_iS_iii --------------------------
	.section	.nv.info._Z8mult_f32PfiS_iS_iii,"",@"SHT_CUDA_INFO"
	.sectionflags	@""
	.align	4


	//----- nvinfo : EIATTR_CUDA_API_VERSION
	.align		4
        /*0000*/ 	.byte	0x04, 0x37
        /*0002*/ 	.short	(.L_631 - .L_630)
.L_630:
        /*0004*/ 	.word	0x00000082


	//----- nvinfo : EIATTR_KPARAM_INFO
	.align		4
.L_631:
        /*0008*/ 	.byte	0x04, 0x17
        /*000a*/ 	.short	(.L_633 - .L_632)
.L_632:
        /*000c*/ 	.word	0x00000000
        /*0010*/ 	.short	0x0007
        /*0012*/ 	.short	0x0030
        /*0014*/ 	.byte	0x00, 0xf0, 0x11, 0x00


	//----- nvinfo : EIATTR_KPARAM_INFO
	.align		4
.L_633:
        /*0018*/ 	.byte	0x04, 0x17
        /*001a*/ 	.short	(.L_635 - .L_634)
.L_634:
        /*001c*/ 	.word	0x00000000
        /*0020*/ 	.short	0x0006
        /*0022*/ 	.short	0x002c
        /*0024*/ 	.byte	0x00, 0xf0, 0x11, 0x00


	//----- nvinfo : EIATTR_KPARAM_INFO
	.align		4
.L_635:
        /*0028*/ 	.byte	0x04, 0x17
        /*002a*/ 	.short	(.L_637 - .L_636)
.L_636:
        /*002c*/ 	.word	0x00000000
        /*0030*/ 	.short	0x0005
        /*0032*/ 	.short	0x0028
        /*0034*/ 	.byte	0x00, 0xf0, 0x11, 0x00


	//----- nvinfo : EIATTR_KPARAM_INFO
	.align		4
.L_637:
        /*0038*/ 	.byte	0x04, 0x17
        /*003a*/ 	.short	(.L_639 - .L_638)
.L_638:
        /*003c*/ 	.word	0x00000000
        /*0040*/ 	.short	0x0004
        /*0042*/ 	.short	0x0020
        /*0044*/ 	.byte	0x00, 0xf5, 0x21, 0x00


	//----- nvinfo : EIATTR_KPARAM_INFO
	.align		4
.L_639:
        /*0048*/ 	.byte	0x04, 0x17
        /*004a*/ 	.short	(.L_641 - .L_640)
.L_640:
        /*004c*/ 	.word	0x00000000
        /*0050*/ 	.short	0x0003
        /*0052*/ 	.short	0x0018
        /*0054*/ 	.byte	0x00, 0xf0, 0x11, 0x00


	//----- nvinfo : EIATTR_KPARAM_INFO
	.align		4
.L_641:
        /*0058*/ 	.byte	0x04, 0x17
        /*005a*/ 	.short	(.L_643 - .L_642)
.L_642:
        /*005c*/ 	.word	0x00000000
        /*0060*/ 	.short	0x0002
        /*0062*/ 	.short	0x0010
        /*0064*/ 	.byte	0x00, 0xf5, 0x21, 0x00


	//----- nvinfo : EIATTR_KPARAM_INFO
	.align		4
.L_643:
        /*0068*/ 	.byte	0x04, 0x17
        /*006a*/ 	.short	(.L_645 - .L_644)
.L_644:
        /*006c*/ 	.word	0x00000000
        /*0070*/ 	.short	0x0001
        /*0072*/ 	.short	0x0008
        /*0074*/ 	.byte	0x00, 0xf0, 0x11, 0x00


	//----- nvinfo : EIATTR_KPARAM_INFO
	.align		4
.L_645:
        /*0078*/ 	.byte	0x04, 0x17
        /*007a*/ 	.short	(.L_647 - .L_646)
.L_646:
        /*007c*/ 	.word	0x00000000
        /*0080*/ 	.short	0x0000
        /*0082*/ 	.short	0x0000
        /*0084*/ 	.byte	0x00, 0xf5, 0x21, 0x00


	//----- nvinfo : EIATTR_SPARSE_MMA_MASK
	.align		4
.L_647:
        /*0088*/ 	.byte	0x03, 0x50
        /*008a*/ 	.short	0x0000


	//----- nvinfo : EIATTR_MAXREG_COUNT
	.align		4
        /*008c*/ 	.byte	0x03, 0x1b
        /*008e*/ 	.short	0x00ff


	//----- nvinfo : EIATTR_MERCURY_ISA_VERSION
	.align		4
        /*0090*/ 	.byte	0x03, 0x5f
        /*0092*/ 	.short	0x0101


	//----- nvinfo : EIATTR_VRC_CTA_INIT_COUNT
	.align		4
        /*0094*/ 	.byte	0x02, 0x4a
	.zero		1
	.zero		1


	//----- nvinfo : EIATTR_EXIT_INSTR_OFFSETS
	.align		4
        /*0098*/ 	.byte	0x04, 0x1c
        /*009a*/ 	.short	(.L_649 - .L_648)


	//   ....[0]....
.L_648:
        /*009c*/ 	.word	0x000000d0


	//   ....[1]....
        /*00a0*/ 	.word	0x000001f0


	//----- nvinfo : EIATTR_CBANK_PARAM_SIZE
	.align		4
.L_649:
        /*00a4*/ 	.byte	0x03, 0x19
        /*00a6*/ 	.short	0x0034


	//----- nvinfo : EIATTR_PARAM_CBANK
	.align		4
        /*00a8*/ 	.byte	0x04, 0x0a
        /*00aa*/ 	.short	(.L_651 - .L_650)
	.align		4
.L_650:
        /*00ac*/ 	.word	index@(.nv.constant0._Z8mult_f32PfiS_iS_iii)
        /*00b0*/ 	.short	0x0380
        /*00b2*/ 	.short	0x0034


	//----- nvinfo : EIATTR_SW_WAR
	.align		4
.L_651:
        /*00b4*/ 	.byte	0x04, 0x36
        /*00b6*/ 	.short	(.L_653 - .L_652)
.L_652:
        /*00b8*/ 	.word	0x00000008
.L_653:


//--------------------- .nv.info._Z8mult_i32PiiS_iS_iii --------------------------
	.section	.nv.info._Z8mult_i32PiiS_iS_iii,"",@"SHT_CUDA_INFO"
	.sectionflags	@""
	.align	4


	//----- nvinfo : EIATTR_CUDA_API_VERSION
	.align		4
        /*0000*/ 	.byte	0x04, 0x37
        /*0002*/ 	.short	(.L_655 - .L_654)
.L_654:
        /*0004*/ 	.word	0x00000082


	//----- nvinfo : EIATTR_KPARAM_INFO
	.align		4
.L_655:
        /*0008*/ 	.byte	0x04, 0x17
        /*000a*/ 	.short	(.L_657 - .L_656)
.L_656:
        /*000c*/ 	.word	0x00000000
        /*0010*/ 	.short	0x0007
        /*0012*/ 	.short	0x0030
        /*0014*/ 	.byte	0x00, 0xf0, 0x11, 0x00


	//----- nvinfo : EIATTR_KPARAM_INFO
	.align		4
.L_657:
        /*0018*/ 	.byte	0x04, 0x17
        /*001a*/ 	.short	(.L_659 - .L_658)
.L_658:
        /*001c*/ 	.word	0x00000000
        /*0020*/ 	.short	0x0006
        /*0022*/ 	.short	0x002c
        /*0024*/ 	.byte	0x00, 0xf0, 0x11, 0x00


	//----- nvinfo : EIATTR_KPARAM_INFO
	.align		4
.L_659:
        /*0028*/ 	.byte	0x04, 0x17
        /*002a*/ 	.short	(.L_661 - .L_660)
.L_660:
        /*002c*/ 	.word	0x00000000
        /*0030*/ 	.short	0x0005
        /*0032*/ 	.short	0x0028
        /*0034*/ 	.byte	0x00, 0xf0, 0x11, 0x00


	//----- nvinfo : EIATTR_KPARAM_INFO
	.align		4
.L_661:
        /*0038*/ 	.byte	0x04, 0x17
        /*003a*/ 	.short	(.L_663 - .L_662)
.L_662:
        /*003c*/ 	.word	0x00000000
        /*0040*/ 	.short	0x0004
        /*0042*/ 	.short	0x0020
        /*0044*/ 	.byte	0x00, 0xf5, 0x21, 0x00


	//----- nvinfo : EIATTR_KPARAM_INFO
	.align		4
.L_663:
        /*0048*/ 	.byte	0x04, 0x17
        /*004a*/ 	.short	(.L_665 - .L_664)
.L_664:
        /*004c*/ 	.word	0x00000000
        /*0050*/ 	.short	0x0003
        /*0052*/ 	.short	0x0018
        /*0054*/ 	.byte	0x00, 0xf0, 0x11, 0x00


	//----- nvinfo : EIATTR_KPARAM_INFO
	.align		4
.L_665:
        /*0058*/ 	.byte	0x04, 0x17
        /*005a*/ 	.short	(.L_667 - .L_666)
.L_666:
        /*005c*/ 	.word	0x00000000
        /*0060*/ 	.short	0x0002
        /*0062*/ 	.short	0x0010
        /*0064*/ 	.byte	0x00, 0xf5, 0x21, 0x00


	//----- nvinfo : EIATTR_KPARAM_INFO
	.align		4
.L_667:
        /*0068*/ 	.byte	0x04, 0x17
        /*006a*/ 	.short	(.L_669 - .L_668)
.L_668:
        /*006c*/ 	.word	0x00000000
        /*0070*/ 	.short	0x0001
        /*0072*/ 	.short	0x0008
        /*0074*/ 	.byte	0x00, 0xf0, 0x11, 0x00


	//----- nvinfo : EIATTR_KPARAM_INFO
	.align		4
.L_669:
        /*0078*/ 	.byte	0x04, 0x17
        /*007a*/ 	.short	(.L_671 - .L_670)
.L_670:
        /*007c*/ 	.word	0x00000000
        /*0080*/ 	.short	0x0000
        /*0082*/ 	.short	0x0000
        /*0084*/ 	.byte	0x00, 0xf5, 0x21, 0x00


	//----- nvinfo : EIATTR_SPARSE_MMA_MASK
	.align		4
.L_671:
        /*0088*/ 	.byte	0x03, 0x50
        /*008a*/ 	.short	0x0000


	//----- nvinfo : EIATTR_MAXREG_COUNT
	.align		4
        /*008c*/ 	.byte	0x03, 0x1b
        /*008e*/ 	.short	0x00ff


	//----- nvinfo : EIATTR_MERCURY_ISA_VERSION
	.align		4
        /*0090*/ 	.byte	0x03, 0x5f
        /*0092*/ 	.short	0x0101


	//----- nvinfo : EIATTR_VRC_CTA_INIT_COUNT
	.align		4
        /*0094*/ 	.byte	0x02, 0x4a
	.zero		1
	.zero		1


	//----- nvinfo : EIATTR_EXIT_INSTR_OFFSETS
	.align		4
        /*0098*/ 	.byte	0x04, 0x1c
        /*009a*/ 	.short	(.L_673 - .L_672)


	//   ....[0]....
.L_672:
        /*009c*/ 	.word	0x000000d0


	//   ....[1]....
        /*00a0*/ 	.word	0x000001f0


	//----- nvinfo : EIATTR_CBANK_PARAM_SIZE
	.align		4
.L_673:
        /*00a4*/ 	.byte	0x03, 0x19
        /*00a6*/ 	.short	0x0034


	//----- nvinfo : EIATTR_PARAM_CBANK
	.align		4
        /*00a8*/ 	.byte	0x04, 0x0a
        /*00aa*/ 	.short	(.L_675 - .L_674)
	.align		4
.L_674:
        /*00ac*/ 	.word	index@(.nv.constant0._Z8mult_i32PiiS_iS_iii)
        /*00b0*/ 	.short	0x0380
        /*00b2*/ 	.short	0x0034


	//----- nvinfo : EIATTR_SW_WAR
	.align		4
.L_675:
        /*00b4*/ 	.byte	0x04, 0x36
        /*00b6*/ 	.short	(.L_677 - .L_676)
.L_676:
        /*00b8*/ 	.word	0x00000008
.L_677:


//--------------------- .nv.info._Z7sub_f32PfiS_iS_iii --------------------------
	.section	.nv.info._Z7sub_f32PfiS_iS_iii,"",@"SHT_CUDA_INFO"
	.sectionflags	@""
	.align	4


	//----- nvinfo : EIATTR_CUDA_API_VERSION
	.align		4
        /*0000*/ 	.byte	0x04, 0x37
        /*0002*/ 	.short	(.L_679 - .L_678)
.L_678:
        /*0004*/ 	.word	0x00000082


	//----- nvinfo : EIATTR_KPARAM_INFO
	.align		4
.L_679:
        /*0008*/ 	.byte	0x04, 0x17
        /*000a*/ 	.short	(.L_681 - .L_680)
.L_680:
        /*000c*/ 	.word	0x00000000
        /*0010*/ 	.short	0x0007
        /*0012*/ 	.short	0x0030
        /*0014*/ 	.byte	0x00, 0xf0, 0x11, 0x00


	//----- nvinfo : EIATTR_KPARAM_INFO
	.align		4
.L_681:
        /*0018*/ 	.byte	0x04, 0x17
        /*001a*/ 	.short	(.L_683 - .L_682)
.L_682:
        /*001c*/ 	.word	0x00000000
        /*0020*/ 	.short	0x0006
        /*0022*/ 	.short	0x002c
        /*0024*/ 	.byte	0x00, 0xf0, 0x11, 0x00


	//----- nvinfo : EIATTR_KPARAM_INFO
	.align		4
.L_683:
        /*0028*/ 	.byte	0x04, 0x17
        /*002a*/ 	.short	(.L_685 - .L_684)
.L_684:
        /*002c*/ 	.word	0x00000000
        /*0030*/ 	.short	0x0005
        /*0032*/ 	.short	0x0028
        /*0034*/ 	.byte	0x00, 0xf0, 0x11, 0x00


	//----- nvinfo : EIATTR_KPARAM_INFO
	.align		4
.L_685:
        /*0038*/ 	.byte	0x04, 0x17
        /*003a*/ 	.short	(.L_687 - .L_686)
.L_686:
        /*003c*/ 	.word	0x00000000
        /*0040*/ 	.short	0x0004
        /*0042*/ 	.short	0x0020
        /*0044*/ 	.byte	0x00, 0xf5, 0x21, 0x00


	//----- nvinfo : EIATTR_KPARAM_INFO
	.align		4
.L_687:
        /*0048*/ 	.byte	0x04, 0x17
        /*004a*/ 	.short	(.L_689 - .L_688)
.L_688:
        /*004c*/ 	.word	0x00000000
        /*0050*/ 	.short	0x0003
        /*0052*/ 	.short	0x0018
        /*0054*/ 	.byte	0x00, 0xf0, 0x11, 0x00


	//----- nvinfo : EIATTR_KPARAM_INFO
	.align		4
.L_689:
        /*0058*/ 	.byte	0x04, 0x17
        /*005a*/ 	.short	(.L_691 - .L_690)
.L_690:
        /*005c*/ 	.word	0x00000000
        /*0060*/ 	.short	0x0002
        /*0062*/ 	.short	0x0010
        /*0064*/ 	.byte	0x00, 0xf5, 0x21, 0x00


	//----- nvinfo : EIATTR_KPARAM_INFO
	.align		4
.L_691:
        /*0068*/ 	.byte	0x04, 0x17
        /*006a*/ 	.short	(.L_693 - .L_692)
.L_692:
        /*006c*/ 	.word	0x00000000
        /*0070*/ 	.short	0x0001
        /*0072*/ 	.short	0x0008
        /*0074*/ 	.byte	0x00, 0xf0, 0x11, 0x00


	//----- nvinfo : EIATTR_KPARAM_INFO
	.align		4
.L_693:
        /*0078*/ 	.byte	0x04, 0x17
        /*007a*/ 	.short	(.L_695 - .L_694)
.L_694:
        /*007c*/ 	.word	0x00000000
        /*0080*/ 	.short	0x0000
        /*0082*/ 	.short	0x0000
        /*0084*/ 	.byte	0x00, 0xf5, 0x21, 0x00


	//----- nvinfo : EIATTR_SPARSE_MMA_MASK
	.align		4
.L_695:
        /*0088*/ 	.byte	0x03, 0x50
        /*008a*/ 	.short	0x0000


	//----- nvinfo : EIATTR_MAXREG_COUNT
	.align		4
        /*008c*/ 	.byte	0x03, 0x1b
        /*008e*/ 	.short	0x00ff


	//----- nvinfo : EIATTR_MERCURY_ISA_VERSION
	.align		4
        /*0090*/ 	.byte	0x03, 0x5f
        /*0092*/ 	.short	0x0101


	//----- nvinfo : EIATTR_VRC_CTA_INIT_COUNT
	.align		4
        /*0094*/ 	.byte	0x02, 0x4a
	.zero		1
	.zero		1


	//----- nvinfo : EIATTR_EXIT_INSTR_OFFSETS
	.align		4
        /*0098*/ 	.byte	0x04, 0x1c
        /*009a*/ 	.short	(.L_697 - .L_696)


	//   ....[0]....
.L_696:
        /*009c*/ 	.word	0x000000d0


	//   ....[1]....
        /*00a0*/ 	.word	0x000001f0


	//----- nvinfo : EIATTR_CBANK_PARAM_SIZE
	.align		4
.L_697:
        /*00a4*/ 	.byte	0x03, 0x19
        /*00a6*/ 	.short	0x0034


	//----- nvinfo : EIATTR_PARAM_CBANK
	.align		4
        /*00a8*/ 	.byte	0x04, 0x0a
        /*00aa*/ 	.short	(.L_699 - .L_698)
	.align		4
.L_698:
        /*00ac*/ 	.word	index@(.nv.constant0._Z7sub_f32PfiS_iS_iii)
        /*00b0*/ 	.short	0x0380
        /*00b2*/ 	.short	0x0034


	//----- nvinfo : EIATTR_SW_WAR
	.align		4
.L_699:
        /*00b4*/ 	.byte	0x04, 0x36
        /*00b6*/ 	.short	(.L_701 - .L_700)
.L_700:
        /*00b8*/ 	.word	0x00000008
.L_701:


//--------------------- .nv.info._Z7sub_i32PiiS_iS_iii --------------------------
	.section	.nv.info._Z7sub_i32PiiS_iS_iii,"",@"SHT_CUDA_INFO"
	.sectionflags	@""
	.align	4


	//----- nvinfo : EIATTR_CUDA_API_VERSION
	.align		4
        /*0000*/ 	.byte	0x04, 0x37
        /*0002*/ 	.short	(.L_703 - .L_702)
.L_702:
        /*0004*/ 	.word	0x00000082


	//----- nvinfo : EIATTR_KPARAM_INFO
	.align		4
.L_703:
        /*0008*/ 	.byte	0x04, 0x17
        /*000a*/ 	.short	(.L_705 - .L_704)
.L_704:
        /*000c*/ 	.word	0x00000000
        /*0010*/ 	.short	0x0007
        /*0012*/ 	.short	0x0030
        /*0014*/ 	.byte	0x00, 0xf0, 0x11, 0x00


	//----- nvinfo : EIATTR_KPARAM_INFO
	.align		4
.L_705:
        /*0018*/ 	.byte	0x04, 0x17
        /*001a*/ 	.short	(.L_707 - .L_706)
.L_706:
        /*001c*/ 	.word	0x00000000
        /*0020*/ 	.short	0x0006
        /*0022*/ 	.short	0x002c
        /*0024*/ 	.byte	0x00, 0xf0, 0x11, 0x00


	//----- nvinfo : EIATTR_KPARAM_INFO
	.align		4
.L_707:
        /*0028*/ 	.byte	0x04, 0x17
        /*002a*/ 	.short	(.L_709 - .L_708)
.L_708:
        /*002c*/ 	.word	0x00000000
        /*0030*/ 	.short	0x0005
        /*0032*/ 	.short	0x0028
        /*0034*/ 	.byte	0x00, 0xf0, 0x11, 0x00


	//----- nvinfo : EIATTR_KPARAM_INFO
	.align		4
.L_709:
        /*0038*/ 	.byte	0x04, 0x17
        /*003a*/ 	.short	(.L_711 - .L_710)
.L_710:
        /*003c*/ 	.word	0x00000000
        /*0040*/ 	.short	0x0004
        /*0042*/ 	.short	0x0020
        /*0044*/ 	.byte	0x00, 0xf5, 0x21, 0x00


	//----- nvinfo : EIATTR_KPARAM_INFO
	.align		4
.L_711:
        /*0048*/ 	.byte	0x04, 0x17
        /*004a*/ 	.short	(.L_713 - .L_712)
.L_712:
        /*004c*/ 	.word	0x00000000
        /*0050*/ 	.short	0x0003
        /*0052*/ 	.short	0x0018
        /*0054*/ 	.byte	0x00, 0xf0, 0x11, 0x00


	//----- nvinfo : EIATTR_KPARAM_INFO
	.align		4
.L_713:
        /*0058*/ 	.byte	0x04, 0x17
        /*005a*/ 	.short	(.L_715 - .L_714)
.L_714:
        /*005c*/ 	.word	0x00000000
        /*0060*/ 	.short	0x0002
        /*0062*/ 	.short	0x0010
        /*0064*/ 	.byte	0x00, 0xf5, 0x21, 0x00


	//----- nvinfo : EIATTR_KPARAM_INFO
	.align		4
.L_715:
        /*0068*/ 	.byte	0x04, 0x17
        /*006a*/ 	.short	(.L_717 - .L_716)
.L_716:
        /*006c*/ 	.word	0x00000000
        /*0070*/ 	.short	0x0001
        /*0072*/ 	.short	0x0008
        /*0074*/ 	.byte	0x00, 0xf0, 0x11, 0x00


	//----- nvinfo : EIATTR_KPARAM_INFO
	.align		4
.L_717:
        /*0078*/ 	.byte	0x04, 0x17
        /*007a*/ 	.short	(.L_719 - .L_718)
.L_718:
        /*007c*/ 	.word	0x00000000
        /*0080*/ 	.short	0x0000
        /*0082*/ 	.short	0x0000
        /*0084*/ 	.byte	0x00, 0xf5, 0x21, 0x00


	//----- nvinfo : EIATTR_SPARSE_MMA_MASK
	.align		4
.L_719:
        /*0088*/ 	.byte	0x03, 0x50
        /*008a*/ 	.short	0x0000


	//----- nvinfo : EIATTR_MAXREG_COUNT
	.align		4
        /*008c*/ 	.byte	0x03, 0x1b
        /*008e*/ 	.short	0x00ff


	//----- nvinfo : EIATTR_MERCURY_ISA_VERSION
	.align		4
        /*0090*/ 	.byte	0x03, 0x5f
        /*0092*/ 	.short	0x0101


	//----- nvinfo : EIATTR_VRC_CTA_INIT_COUNT
	.align		4
        /*0094*/ 	.byte	0x02, 0x4a
	.zero		1
	.zero		1


	//----- nvinfo : EIATTR_EXIT_INSTR_OFFSETS
	.align		4
        /*0098*/ 	.byte	0x04, 0x1c
        /*009a*/ 	.short	(.L_721 - .L_720)


	//   ....[0]....
.L_720:
        /*009c*/ 	.word	0x000000d0


	//   ....[1]....
        /*00a0*/ 	.word	0x000001f0


	//----- nvinfo : EIATTR_CBANK_PARAM_SIZE
	.align		4
.L_721:
        /*00a4*/ 	.byte	0x03, 0x19
        /*00a6*/ 	.short	0x0034


	//----- nvinfo : EIATTR_PARAM_CBANK
	.align		4
        /*00a8*/ 	.byte	0x04, 0x0a
        /*00aa*/ 	.short	(.L_723 - .L_722)
	.align		4
.L_722:
        /*00ac*/ 	.word	index@(.nv.constant0._Z7sub_i32PiiS_iS_iii)
        /*00b0*/ 	.short	0x0380
        /*00b2*/ 	.short	0x0034


	//----- nvinfo : EIATTR_SW_WAR
	.align		4
.L_723:
        /*00b4*/ 	.byte	0x04, 0x36
        /*00b6*/ 	.short	(.L_725 - .L_724)
.L_724:
        /*00b8*/ 	.word	0x00000008
.L_725:


//--------------------- .nv.info._Z7add_f32PfiS_iS_iii --------------------------
	.section	.nv.info._Z7add_f32PfiS_iS_iii,"",@"SHT_CUDA_INFO"
	.sectionflags	@""
	.align	4


	//----- nvinfo : EIATTR_CUDA_API_VERSION
	.align		4
        /*0000*/ 	.byte	0x04, 0x37
        /*0002*/ 	.short	(.L_727 - .L_726)
.L_726:
        /*0004*/ 	.word	0x00000082


	//----- nvinfo : EIATTR_KPARAM_INFO
	.align		4
.L_727:
        /*0008*/ 	.byte	0x04, 0x17
        /*000a*/ 	.short	(.L_729 - .L_728)
.L_728:
        /*000c*/ 	.word	0x00000000
        /*0010*/ 	.short	0x0007
        /*0012*/ 	.short	0x0030
        /*0014*/ 	.byte	0x00, 0xf0, 0x11, 0x00


	//----- nvinfo : EIATTR_KPARAM_INFO
	.align		4
.L_729:
        /*0018*/ 	.byte	0x04, 0x17
        /*001a*/ 	.short	(.L_731 - .L_730)
.L_730:
        /*001c*/ 	.word	0x00000000
        /*0020*/ 	.short	0x0006
        /*0022*/ 	.short	0x002c
        /*0024*/ 	.byte	0x00, 0xf0, 0x11, 0x00


	//----- nvinfo : EIATTR_KPARAM_INFO
	.align		4
.L_731:
        /*0028*/ 	.byte	0x04, 0x17
        /*002a*/ 	.short	(.L_733 - .L_732)
.L_732:
        /*002c*/ 	.word	0x00000000
        /*0030*/ 	.short	0x0005
        /*0032*/ 	.short	0x0028
        /*0034*/ 	.byte	0x00, 0xf0, 0x11, 0x00


	//----- nvinfo : EIATTR_KPARAM_INFO
	.align		4
.L_733:
        /*0038*/ 	.byte	0x04, 0x17
        /*003a*/ 	.short	(.L_735 - .L_734)
.L_734:
        /*003c*/ 	.word	0x00000000
        /*0040*/ 	.short	0x0004
        /*0042*/ 	.short	0x0020
        /*0044*/ 	.byte	0x00, 0xf5, 0x21, 0x00


	//----- nvinfo : EIATTR_KPARAM_INFO
	.align		4
.L_735:
        /*0048*/ 	.byte	0x04, 0x17
        /*004a*/ 	.short	(.L_737 - .L_736)
.L_736:
        /*004c*/ 	.word	0x00000000
        /*0050*/ 	.short	0x0003
        /*0052*/ 	.short	0x0018
        /*0054*/ 	.byte	0x00, 0xf0, 0x11, 0x00


	//----- nvinfo : EIATTR_KPARAM_INFO
	.align		4
.L_737:
        /*0058*/ 	.byte	0x04, 0x17
        /*005a*/ 	.short	(.L_739 - .L_738)
.L_738:
        /*005c*/ 	.word	0x00000000
        /*0060*/ 	.short	0x0002
        /*0062*/ 	.short	0x0010
        /*0064*/ 	.byte	0x00, 0xf5, 0x21, 0x00


	//----- nvinfo : EIATTR_KPARAM_INFO
	.align		4
.L_739:
        /*0068*/ 	.byte	0x04, 0x17
        /*006a*/ 	.short	(.L_741 - .L_740)
.L_740:
        /*006c*/ 	.word	0x00000000
        /*0070*/ 	.short	0x0001
        /*0072*/ 	.short	0x0008
        /*0074*/ 	.byte	0x00, 0xf0, 0x11, 0x00


	//----- nvinfo : EIATTR_KPARAM_INFO
	.align		4
.L_741:
        /*0078*/ 	.byte	0x04, 0x17
        /*007a*/ 	.short	(.L_743 - .L_742)
.L_742:
        /*007c*/ 	.word	0x00000000
        /*0080*/ 	.short	0x0000
        /*0082*/ 	.short	0x0000
        /*0084*/ 	.byte	0x00, 0xf5, 0x21, 0x00


	//----- nvinfo : EIATTR_SPARSE_MMA_MASK
	.align		4
.L_743:
        /*0088*/ 	.byte	0x03, 0x50
        /*008a*/ 	.short	0x0000


	//----- nvinfo : EIATTR_MAXREG_COUNT
	.align		4
        /*008c*/ 	.byte	0x03, 0x1b
        /*008e*/ 	.short	0x00ff


	//----- nvinfo : EIATTR_MERCURY_ISA_VERSION
	.align		4
        /*0090*/ 	.byte	0x03, 0x5f
        /*0092*/ 	.short	0x0101


	//----- nvinfo : EIATTR_VRC_CTA_INIT_COUNT
	.align		4
        /*0094*/ 	.byte	0x02, 0x4a
	.zero		1
	.zero		1


	//----- nvinfo : EIATTR_EXIT_INSTR_OFFSETS
	.align		4
        /*0098*/ 	.byte	0x04, 0x1c
        /*009a*/ 	.short	(.L_745 - .L_744)


	//   ....[0]....
.L_744:
        /*009c*/ 	.word	0x000000d0


	//   ....[1]....
        /*00a0*/ 	.word	0x000001f0


	//----- nvinfo : EIATTR_CBANK_PARAM_SIZE
	.align		4
.L_745:
        /*00a4*/ 	.byte	0x03, 0x19
        /*00a6*/ 	.short	0x0034


	//----- nvinfo : EIATTR_PARAM_CBANK
	.align		4
        /*00a8*/ 	.byte	0x04, 0x0a
        /*00aa*/ 	.short	(.L_747 - .L_746)
	.align		4
.L_746:
        /*00ac*/ 	.word	index@(.nv.constant0._Z7add_f32PfiS_iS_iii)
        /*00b0*/ 	.short	0x0380
        /*00b2*/ 	.short	0x0034


	//----- nvinfo : EIATTR_SW_WAR
	.align		4
.L_747:
        /*00b4*/ 	.byte	0x04, 0x36
        /*00b6*/ 	.short	(.L_749 - .L_748)
.L_748:
        /*00b8*/ 	.word	0x00000008
.L_749:


//--------------------- .nv.info._Z7add_i32PiiS_iS_iii --------------------------
	.section	.nv.info._Z7add_i32PiiS_iS_iii,"",@"SHT_CUDA_INFO"
	.sectionflags	@""
	.align	4


	//----- nvinfo : EIATTR_CUDA_API_VERSION
	.align		4
        /*0000*/ 	.byte	0x04, 0x37
        /*0002*/ 	.short	(.L_751 - .L_750)
.L_750:
        /*0004*/ 	.word	0x00000082


	//----- nvinfo : EIATTR_KPARAM_INFO
	.align		4
.L_751:
        /*0008*/ 	.byte	0x04, 0x17
        /*000a*/ 	.short	(.L_753 - .L_752)
.L_752:
        /*000c*/ 	.word	0x00000000
        /*0010*/ 	.short	0x0007
        /*0012*/ 	.short	0x0030
        /*0014*/ 	.byte	0x00, 0xf0, 0x11, 0x00


	//----- nvinfo : EIATTR_KPARAM_INFO
	.align		4
.L_753:
        /*0018*/ 	.byte	0x04, 0x17
        /*001a*/ 	.short	(.L_755 - .L_754)
.L_754:
        /*001c*/ 	.word	0x00000000
        /*0020*/ 	.short	0x0006
        /*0022*/ 	.short	0x002c
        /*0024*/ 	.byte	0x00, 0xf0, 0x11, 0x00


	//----- nvinfo : EIATTR_KPARAM_INFO
	.align		4
.L_755:
        /*0028*/ 	.byte	0x04, 0x17
        /*002a*/ 	.short	(.L_757 - .L_756)
.L_756:
        /*002c*/ 	.word	0x00000000
        /*0030*/ 	.short	0x0005
        /*0032*/ 	.short	0x0028
        /*0034*/ 	.byte	0x00, 0xf0, 0x11, 0x00


	//----- nvinfo : EIATTR_KPARAM_INFO
	.align		4
.L_757:
        /*0038*/ 	.byte	0x04, 0x17
        /*003a*/ 	.short	(.L_759 - .L_758)
.L_758:
        /*003c*/ 	.word	0x00000000
        /*0040*/ 	.short	0x0004
        /*0042*/ 	.short	0x0020
        /*0044*/ 	.byte	0x00, 0xf5, 0x21, 0x00


	//----- nvinfo : EIATTR_KPARAM_INFO
	.align		4
.L_759:
        /*0048*/ 	.byte	0x04, 0x17
        /*004a*/ 	.short	(.L_761 - .L_760)
.L_760:
        /*004c*/ 	.word	0x00000000
        /*0050*/ 	.short	0x0003
        /*0052*/ 	.short	0x0018
        /*0054*/ 	.byte	0x00, 0xf0, 0x11, 0x00


	//----- nvinfo : EIATTR_KPARAM_INFO
	.align		4
.L_761:
        /*0058*/ 	.byte	0x04, 0x17
        /*005a*/ 	.short	(.L_763 - .L_762)
.L_762:
        /*005c*/ 	.word	0x00000000
        /*0060*/ 	.short	0x0002
        /*0062*/ 	.short	0x0010
        /*0064*/ 	.byte	0x00, 0xf5, 0x21, 0x00


	//----- nvinfo : EIATTR_KPARAM_INFO
	.align		4
.L_763:
        /*0068*/ 	.byte	0x04, 0x17
        /*006a*/ 	.short	(.L_765 - .L_764)
.L_764:
        /*006c*/ 	.word	0x00000000
        /*0070*/ 	.short	0x0001
        /*0072*/ 	.short	0x0008
        /*0074*/ 	.byte	0x00, 0xf0, 0x11, 0x00


	//----- nvinfo : EIATTR_KPARAM_INFO
	.align		4
.L_765:
        /*0078*/ 	.byte	0x04, 0x17
        /*007a*/ 	.short	(.L_767 - .L_766)
.L_766:
        /*007c*/ 	.word	0x00000000
        /*0080*/ 	.short	0x0000
        /*0082*/ 	.short	0x0000
        /*0084*/ 	.byte	0x00, 0xf5, 0x21, 0x00


	//----- nvinfo : EIATTR_SPARSE_MMA_MASK
	.align		4
.L_767:
        /*0088*/ 	.byte	0x03, 0x50
        /*008a*/ 	.short	0x0000


	//----- nvinfo : EIATTR_MAXREG_COUNT
	.align		4
        /*008c*/ 	.byte	0x03, 0x1b
        /*008e*/ 	.short	0x00ff


	//----- nvinfo : EIATTR_MERCURY_ISA_VERSION
	.align		4
        /*0090*/ 	.byte	0x03, 0x5f
        /*0092*/ 	.short	0x0101


	//----- nvinfo : EIATTR_VRC_CTA_INIT_COUNT
	.align		4
        /*0094*/ 	.byte	0x02, 0x4a
	.zero		1
	.zero		1


	//----- nvinfo : EIATTR_EXIT_INSTR_OFFSETS
	.align		4
        /*0098*/ 	.byte	0x04, 0x1c
        /*009a*/ 	.short	(.L_769 - .L_768)


	//   ....[0]....
.L_768:
        /*009c*/ 	.word	0x000000d0


	//   ....[1]....
        /*00a0*/ 	.word	0x000001f0


	//----- nvinfo : EIATTR_CBANK_PARAM_SIZE
	.align		4
.L_769:
        /*00a4*/ 	.byte	0x03, 0x19
        /*00a6*/ 	.short	0x0034


	//----- nvinfo : EIATTR_PARAM_CBANK
	.align		4
        /*00a8*/ 	.byte	0x04, 0x0a
        /*00aa*/ 	.short	(.L_771 - .L_770)
	.align		4
.L_770:
        /*00ac*/ 	.word	index@(.nv.constant0._Z7add_i32PiiS_iS_iii)
        /*00b0*/ 	.short	0x0380
        /*00b2*/ 	.short	0x0034


	//----- nvinfo : EIATTR_SW_WAR
	.align		4
.L_771:
        /*00b4*/ 	.byte	0x04, 0x36
        /*00b6*/ 	.short	(.L_773 - .L_772)
.L_772:
        /*00b8*/ 	.word	0x00000008
.L_773:


//--------------------- .nv.info._Z7scl_f32PfifS_iii --------------------------
	.section	.nv.info._Z7scl_f32PfifS_iii,"",@"SHT_CUDA_INFO"
	.sectionflags	@""
	.align	4


	//----- nvinfo : EIATTR_CUDA_API_VERSION
	.align		4
        /*0000*/ 	.byte	0x04, 0x37
        /*0002*/ 	.short	(.L_775 - .L_774)
.L_774:
        /*0004*/ 	.word	0x00000082


	//----- nvinfo : EIATTR_KPARAM_INFO
	.align		4
.L_775:
        /*0008*/ 	.byte	0x04, 0x17
        /*000a*/ 	.short	(.L_777 - .L_776)
.L_776:
        /*000c*/ 	.word	0x00000000
        /*0010*/ 	.short	0x0006
        /*0012*/ 	.short	0x0020
        /*0014*/ 	.byte	0x00, 0xf0, 0x11, 0x00


	//----- nvinfo : EIATTR_KPARAM_INFO
	.align		4
.L_777:
        /*0018*/ 	.byte	0x04, 0x17
        /*001a*/ 	.short	(.L_779 - .L_778)
.L_778:
        /*001c*/ 	.word	0x00000000
        /*0020*/ 	.short	0x0005
        /*0022*/ 	.short	0x001c
        /*0024*/ 	.byte	0x00, 0xf0, 0x11, 0x00


	//----- nvinfo : EIATTR_KPARAM_INFO
	.align		4
.L_779:
        /*0028*/ 	.byte	0x04, 0x17
        /*002a*/ 	.short	(.L_781 - .L_780)
.L_780:
        /*002c*/ 	.word	0x00000000
        /*0030*/ 	.short	0x0004
        /*0032*/ 	.short	0x0018
        /*0034*/ 	.byte	0x00, 0xf0, 0x11, 0x00


	//----- nvinfo : EIATTR_KPARAM_INFO
	.align		4
.L_781:
        /*0038*/ 	.byte	0x04, 0x17
        /*003a*/ 	.short	(.L_783 - .L_782)
.L_782:
        /*003c*/ 	.word	0x00000000
        /*0040*/ 	.short	0x0003
        /*0042*/ 	.short	0x0010
        /*0044*/ 	.byte	0x00, 0xf5, 0x21, 0x00


	//----- nvinfo : EIATTR_KPARAM_INFO
	.align		4
.L_783:
        /*0048*/ 	.byte	0x04, 0x17
        /*004a*/ 	.short	(.L_785 - .L_784)
.L_784:
        /*004c*/ 	.word	0x00000000
        /*0050*/ 	.short	0x0002
        /*0052*/ 	.short	0x000c
        /*0054*/ 	.byte	0x00, 0xf0, 0x11, 0x00


	//----- nvinfo : EIATTR_KPARAM_INFO
	.align		4
.L_785:
        /*0058*/ 	.byte	0x04, 0x17
        /*005a*/ 	.short	(.L_787 - .L_786)
.L_786:
        /*005c*/ 	.word	0x00000000
        /*0060*/ 	.short	0x0001
        /*0062*/ 	.short	0x0008
        /*0064*/ 	.byte	0x00, 0xf0, 0x11, 0x00


	//----- nvinfo : EIATTR_KPARAM_INFO
	.align		4
.L_787:
        /*0068*/ 	.byte	0x04, 0x17
        /*006a*/ 	.short	(.L_789 - .L_788)
.L_788:
        /*006c*/ 	.word	0x00000000
        /*0070*/ 	.short	0x0000
        /*0072*/ 	.short	0x0000
        /*0074*/ 	.byte	0x00, 0xf5, 0x21, 0x00


	//----- nvinfo : EIATTR_SPARSE_MMA_MASK
	.align		4
.L_789:
        /*0078*/ 	.byte	0x03, 0x50
        /*007a*/ 	.short	0x0000


	//----- nvinfo : EIATTR_MAXREG_COUNT
	.align		4
        /*007c*/ 	.byte	0x03, 0x1b
        /*007e*/ 	.short	0x00ff


	//----- nvinfo : EIATTR_MERCURY_ISA_VERSION
	.align		4
        /*0080*/ 	.byte	0x03, 0x5f
        /*0082*/ 	.short	0x0101


	//----- nvinfo : EIATTR_VRC_CTA_INIT_COUNT
	.align		4
        /*0084*/ 	.byte	0x02, 0x4a
	.zero		1
	.zero		1


	//----- nvinfo : EIATTR_EXIT_INSTR_OFFSETS
	.align		4
        /*0088*/ 	.byte	0x04, 0x1c
        /*008a*/ 	.short	(.L_791 - .L_790)


	//   ....[0]....
.L_790:
        /*008c*/ 	.word	0x000000d0


	//   ....[1]....
        /*0090*/ 	.word	0x000001a0


	//----- nvinfo : EIATTR_CBANK_PARAM_SIZE
	.align		4
.L_791:
        /*0094*/ 	.byte	0x03, 0x19
        /*0096*/ 	.short	0x0024


	//----- nvinfo : EIATTR_PARAM_CBANK
	.align		4
        /*0098*/ 	.byte	0x04, 0x0a
        /*009a*/ 	.short	(.L_793 - .L_792)
	.align		4
.L_792:
        /*009c*/ 	.word	index@(.nv.constant0._Z7scl_f32PfifS_iii)
        /*00a0*/ 	.short	0x0380
        /*00a2*/ 	.short	0x0024


	//----- nvinfo : EIATTR_SW_WAR
	.align		4
.L_793:
        /*00a4*/ 	.byte	0x04, 0x36
        /*00a6*/ 	.short	(.L_795 - .L_794)
.L_794:
        /*00a8*/ 	.word	0x00000008
.L_795:


//--------------------- .nv.info._Z7scl_i32PiiiS_iii --------------------------
	.section	.nv.info._Z7scl_i32PiiiS_iii,"",@"SHT_CUDA_INFO"
	.sectionflags	@""
	.align	4


	//----- nvinfo : EIATTR_CUDA_API_VERSION
	.align		4
        /*0000*/ 	.byte	0x04, 0x37
        /*0002*/ 	.short	(.L_797 - .L_796)
.L_796:
        /*0004*/ 	.word	0x00000082


	//----- nvinfo : EIATTR_KPARAM_INFO
	.align		4
.L_797:
        /*0008*/ 	.byte	0x04, 0x17
        /*000a*/ 	.short	(.L_799 - .L_798)
.L_798:
        /*000c*/ 	.word	0x00000000
        /*0010*/ 	.short	0x0006
        /*0012*/ 	.short	0x0020
        /*0014*/ 	.byte	0x00, 0xf0, 0x11, 0x00


	//----- nvinfo : EIATTR_KPARAM_INFO
	.align		4
.L_799:
        /*0018*/ 	.byte	0x04, 0x17
        /*001a*/ 	.short	(.L_801 - .L_800)
.L_800:
        /*001c*/ 	.word	0x00000000
        /*0020*/ 	.short	0x0005
        /*0022*/ 	.short	0x001c
        /*0024*/ 	.byte	0x00, 0xf0, 0x11, 0x00


	//----- nvinfo : EIATTR_KPARAM_INFO
	.align		4
.L_801:
        /*0028*/ 	.byte	0x04, 0x17
        /*002a*/ 	.short	(.L_803 - .L_802)
.L_802:
        /*002c*/ 	.word	0x00000000
        /*0030*/ 	.short	0x0004
        /*0032*/ 	.short	0x0018
        /*0034*/ 	.byte	0x00, 0xf0, 0x11, 0x00


	//----- nvinfo : EIATTR_KPARAM_INFO
	.align		4
.L_803:
        /*0038*/ 	.byte	0x04, 0x17
        /*003a*/ 	.short	(.L_805 - .L_804)
.L_804:
        /*003c*/ 	.word	0x00000000
        /*0040*/ 	.short	0x0003
        /*0042*/ 	.short	0x0010
        /*0044*/ 	.byte	0x00, 0xf5, 0x21, 0x00


	//----- nvinfo : EIATTR_KPARAM_INFO
	.align		4
.L_805:
        /*0048*/ 	.byte	0x04, 0x17
        /*004a*/ 	.short	(.L_807 - .L_806)
.L_806:
        /*004c*/ 	.word	0x00000000
        /*0050*/ 	.short	0x0002
        /*0052*/ 	.short	0x000c
        /*0054*/ 	.byte	0x00, 0xf0, 0x11, 0x00


	//----- nvinfo : EIATTR_KPARAM_INFO
	.align		4
.L_807:
        /*0058*/ 	.byte	0x04, 0x17
        /*005a*/ 	.short	(.L_809 - .L_808)
.L_808:
        /*005c*/ 	.word	0x00000000
        /*0060*/ 	.short	0x0001
        /*0062*/ 	.short	0x0008
        /*0064*/ 	.byte	0x00, 0xf0, 0x11, 0x00


	//----- nvinfo : EIATTR_KPARAM_INFO
	.align		4
.L_809:
        /*0068*/ 	.byte	0x04, 0x17
        /*006a*/ 	.short	(.L_811 - .L_810)
.L_810:
        /*006c*/ 	.word	0x00000000
        /*0070*/ 	.short	0x0000
        /*0072*/ 	.short	0x0000
        /*0074*/ 	.byte	0x00, 0xf5, 0x21, 0x00


	//----- nvinfo : EIATTR_SPARSE_MMA_MASK
	.align		4
.L_811:
        /*0078*/ 	.byte	0x03, 0x50
        /*007a*/ 	.short	0x0000


	//----- nvinfo : EIATTR_MAXREG_COUNT
	.align		4
        /*007c*/ 	.byte	0x03, 0x1b
        /*007e*/ 	.short	0x00ff


	//----- nvinfo : EIATTR_MERCURY_ISA_VERSION
	.align		4
        /*0080*/ 	.byte	0x03, 0x5f
        /*0082*/ 	.short	0x0101


	//----- nvinfo : EIATTR_VRC_CTA_INIT_COUNT
	.align		4
        /*0084*/ 	.byte	0x02, 0x4a
	.zero		1
	.zero		1


	//----- nvinfo : EIATTR_EXIT_INSTR_OFFSETS
	.align		4
        /*0088*/ 	.byte	0x04, 0x1c
        /*008a*/ 	.short	(.L_813 - .L_812)


	//   ....[0]....
.L_812:
        /*008c*/ 	.word	0x000000d0


	//   ....[1]....
        /*0090*/ 	.word	0x000001a0


	//----- nvinfo : EIATTR_CBANK_PARAM_SIZE
	.align		4
.L_813:
        /*0094*/ 	.byte	0x03, 0x19
        /*0096*/ 	.short	0x0024


	//----- nvinfo : EIATTR_PARAM_CBANK
	.align		4
        /*0098*/ 	.byte	0x04, 0x0a
        /*009a*/ 	.short	(.L_815 - .L_814)
	.align		4
.L_814:
        /*009c*/ 	.word	index@(.nv.constant0._Z7scl_i32PiiiS_iii)
        /*00a0*/ 	.short	0x0380
        /*00a2*/ 	.short	0x0024


	//----- nvinfo : EIATTR_SW_WAR
	.align		4
.L_815:
        /*00a4*/ 	.byte	0x04, 0x36
        /*00a6*/ 	.short	(.L_817 - .L_816)
.L_816:
        /*00a8*/ 	.word	0x00000008
.L_817:


//--------------------- .nv.info._Z12addValue_f32PfifS_iii --------------------------
	.section	.nv.info._Z12addValue_f32PfifS_iii,"",@"SHT_CUDA_INFO"
	.sectionflags	@""
	.align	4


	//----- nvinfo : EIATTR_CUDA_API_VERSION
	.align		4
        /*0000*/ 	.byte	0x04, 0x37
        /*0002*/ 	.short	(.L_819 - .L_818)
.L_818:
        /*0004*/ 	.word	0x00000082


	//----- nvinfo : EIATTR_KPARAM_INFO
	.align		4
.L_819:
        /*0008*/ 	.byte	0x04, 0x17
        /*000a*/ 	.short	(.L_821 - .L_820)
.L_820:
        /*000c*/ 	.word	0x00000000
        /*0010*/ 	.short	0x0006
        /*0012*/ 	.short	0x0020
        /*0014*/ 	.byte	0x00, 0xf0, 0x11, 0x00


	//----- nvinfo : EIATTR_KPARAM_INFO
	.align		4
.L_821:
        /*0018*/ 	.byte	0x04, 0x17
        /*001a*/ 	.short	(.L_823 - .L_822)
.L_822:
        /*001c*/ 	.word	0x00000000
        /*0020*/ 	.short	0x0005
        /*0022*/ 	.short	0x001c
        /*0024*/ 	.byte	0x00, 0xf0, 0x11, 0x00


	//----- nvinfo : EIATTR_KPARAM_INFO
	.align		4
.L_823:
        /*0028*/ 	.byte	0x04, 0x17
        /*002a*/ 	.short	(.L_825 - .L_824)
.L_824:
        /*002c*/ 	.word	0x00000000
        /*0030*/ 	.short	0x0004
        /*0032*/ 	.short	0x0018
        /*0034*/ 	.byte	0x00, 0xf0, 0x11, 0x00


	//----- nvinfo : EIATTR_KPARAM_INFO
	.align		4
.L_825:
        /*0038*/ 	.byte	0x04, 0x17
        /*003a*/ 	.short	(.L_827 - .L_826)
.L_826:
        /*003c*/ 	.word	0x00000000
        /*0040*/ 	.short	0x0003
        /*0042*/ 	.short	0x0010
        /*0044*/ 	.byte	0x00, 0xf5, 0x21, 0x00


	//----- nvinfo : EIATTR_KPARAM_INFO
	.align		4
.L_827:
        /*0048*/ 	.byte	0x04, 0x17
        /*004a*/ 	.short	(.L_829 - .L_828)
.L_828:
        /*004c*/ 	.word	0x00000000
        /*0050*/ 	.short	0x0002
        /*0052*/ 	.short	0x000c
        /*0054*/ 	.byte	0x00, 0xf0, 0x11, 0x00


	//----- nvinfo : EIATTR_KPARAM_INFO
	.align		4
.L_829:
        /*0058*/ 	.byte	0x04, 0x17
        /*005a*/ 	.short	(.L_831 - .L_830)
.L_830:
        /*005c*/ 	.word	0x00000000
        /*0060*/ 	.short	0x0001
        /*0062*/ 	.short	0x0008
        /*0064*/ 	.byte	0x00, 0xf0, 0x11, 0x00


	//----- nvinfo : EIATTR_KPARAM_INFO
	.align		4
.L_831:
        /*0068*/ 	.byte	0x04, 0x17
        /*006a*/ 	.short	(.L_833 - .L_832)
.L_832:
        /*006c*/ 	.word	0x00000000
        /*0070*/ 	.short	0x0000
        /*0072*/ 	.short	0x0000
        /*0074*/ 	.byte	0x00, 0xf5, 0x21, 0x00


	//----- nvinfo : EIATTR_SPARSE_MMA_MASK
	.align		4
.L_833:
        /*0078*/ 	.byte	0x03, 0x50
        /*007a*/ 	.short	0x0000


	//----- nvinfo : EIATTR_MAXREG_COUNT
	.align		4
        /*007c*/ 	.byte	0x03, 0x1b
        /*007e*/ 	.short	0x00ff


	//----- nvinfo : EIATTR_MERCURY_ISA_VERSION
	.align		4
        /*0080*/ 	.byte	0x03, 0x5f
        /*0082*/ 	.short	0x0101


	//----- nvinfo : EIATTR_VRC_CTA_INIT_COUNT
	.align		4
        /*0084*/ 	.byte	0x02, 0x4a
	.zero		1
	.zero		1


	//----- nvinfo : EIATTR_EXIT_INSTR_OFFSETS
	.align		4
        /*0088*/ 	.byte	0x04, 0x1c
        /*008a*/ 	.short	(.L_835 - .L_834)


	//   ....[0]....
.L_834:
        /*008c*/ 	.word	0x000000d0


	//   ....[1]....
        /*0090*/ 	.word	0x000001a0


	//----- nvinfo : EIATTR_CBANK_PARAM_SIZE
	.align		4
.L_835:
        /*0094*/ 	.byte	0x03, 0x19
        /*0096*/ 	.short	0x0024


	//----- nvinfo : EIATTR_PARAM_CBANK
	.align		4
        /*0098*/ 	.byte	0x04, 0x0a
        /*009a*/ 	.short	(.L_837 - .L_836)
	.align		4
.L_836:
        /*009c*/ 	.word	index@(.nv.constant0._Z12addValue_f32PfifS_iii)
        /*00a0*/ 	.short	0x0380
        /*00a2*/ 	.short	0x0024


	//----- nvinfo : EIATTR_SW_WAR
	.align		4
.L_837:
        /*00a4*/ 	.byte	0x04, 0x36
        /*00a6*/ 	.short	(.L_839 - .L_838)
.L_838:
        /*00a8*/ 	.word	0x00000008
.L_839:


//--------------------- .nv.info._Z12addValue_i32PiiiS_iii --------------------------
	.section	.nv.info._Z12addValue_i32PiiiS_iii,"",@"SHT_CUDA_INFO"
	.sectionflags	@""
	.align	4


	//----- nvinfo : EIATTR_CUDA_API_VERSION
	.align		4
        /*0000*/ 	.byte	0x04, 0x37
        /*0002*/ 	.short	(.L_841 - .L_840)
.L_840:
        /*0004*/ 	.word	0x00000082


	//----- nvinfo : EIATTR_KPARAM_INFO
	.align		4
.L_841:
        /*0008*/ 	.byte	0x04, 0x17
        /*000a*/ 	.short	(.L_843 - .L_842)
.L_842:
        /*000c*/ 	.word	0x00000000
        /*0010*/ 	.short	0x0006
        /*0012*/ 	.short	0x0020
        /*0014*/ 	.byte	0x00, 0xf0, 0x11, 0x00


	//----- nvinfo : EIATTR_KPARAM_INFO
	.align		4
.L_843:
        /*0018*/ 	.byte	0x04, 0x17
        /*001a*/ 	.short	(.L_845 - .L_844)
.L_844:
        /*001c*/ 	.word	0x00000000
        /*0020*/ 	.short	0x0005
        /*0022*/ 	.short	0x001c
        /*0024*/ 	.byte	0x00, 0xf0, 0x11, 0x00


	//----- nvinfo : EIATTR_KPARAM_INFO
	.align		4
.L_845:
        /*0028*/ 	.byte	0x04, 0x17
        /*002a*/ 	.short	(.L_847 - .L_846)
.L_846:
        /*002c*/ 	.word	0x00000000
        /*0030*/ 	.short	0x0004
        /*0032*/ 	.short	0x0018
        /*0034*/ 	.byte	0x00, 0xf0, 0x11, 0x00


	//----- nvinfo : EIATTR_KPARAM_INFO
	.align		4
.L_847:
        /*0038*/ 	.byte	0x04, 0x17
        /*003a*/ 	.short	(.L_849 - .L_848)
.L_848:
        /*003c*/ 	.word	0x00000000
        /*0040*/ 	.short	0x0003
        /*0042*/ 	.short	0x0010
        /*0044*/ 	.byte	0x00, 0xf5, 0x21, 0x00


	//----- nvinfo : EIATTR_KPARAM_INFO
	.align		4
.L_849:
        /*0048*/ 	.byte	0x04, 0x17
        /*004a*/ 	.short	(.L_851 - .L_850)
.L_850:
        /*004c*/ 	.word	0x00000000
        /*0050*/ 	.short	0x0002
        /*0052*/ 	.short	0x000c
        /*0054*/ 	.byte	0x00, 0xf0, 0x11, 0x00


	//----- nvinfo : EIATTR_KPARAM_INFO
	.align		4
.L_851:
        /*0058*/ 	.byte	0x04, 0x17
        /*005a*/ 	.short	(.L_853 - .L_852)
.L_852:
        /*005c*/ 	.word	0x00000000
        /*0060*/ 	.short	0x0001
        /*0062*/ 	.short	0x0008
        /*0064*/ 	.byte	0x00, 0xf0, 0x11, 0x00


	//----- nvinfo : EIATTR_KPARAM_INFO
	.align		4
.L_853:
        /*0068*/ 	.byte	0x04, 0x17
        /*006a*/ 	.short	(.L_855 - .L_854)
.L_854:
        /*006c*/ 	.word	0x00000000
        /*0070*/ 	.short	0x0000
        /*0072*/ 	.short	0x0000
        /*0074*/ 	.byte	0x00, 0xf5, 0x21, 0x00


	//----- nvinfo : EIATTR_SPARSE_MMA_MASK
	.align		4
.L_855:
        /*0078*/ 	.byte	0x03, 0x50
        /*007a*/ 	.short	0x0000


	//----- nvinfo : EIATTR_MAXREG_COUNT
	.align		4
        /*007c*/ 	.byte	0x03, 0x1b
        /*007e*/ 	.short	0x00ff


	//----- nvinfo : EIATTR_MERCURY_ISA_VERSION
	.align		4
        /*0080*/ 	.byte	0x03, 0x5f
        /*0082*/ 	.short	0x0101


	//----- nvinfo : EIATTR_VRC_CTA_INIT_COUNT
	.align		4
        /*0084*/ 	.byte	0x02, 0x4a
	.zero		1
	.zero		1


	//----- nvinfo : EIATTR_EXIT_INSTR_OFFSETS
	.align		4
        /*0088*/ 	.byte	0x04, 0x1c
        /*008a*/ 	.short	(.L_857 - .L_856)


	//   ....[0]....
.L_856:
        /*008c*/ 	.word	0x000000d0


	//   ....[1]....
        /*0090*/ 	.word	0x000001a0


	//----- nvinfo : EIATTR_CBANK_PARAM_SIZE
	.align		4
.L_857:
        /*0094*/ 	.byte	0x03, 0x19
        /*0096*/ 	.short	0x0024


	//----- nvinfo : EIATTR_PARAM_CBANK
	.align		4
        /*0098*/ 	.byte	0x04, 0x0a
        /*009a*/ 	.short	(.L_859 - .L_858)
	.align		4
.L_858:
        /*009c*/ 	.word	index@(.nv.constant0._Z12addValue_i32PiiiS_iii)
        /*00a0*/ 	.short	0x0380
        /*00a2*/ 	.short	0x0024


	//----- nvinfo : EIATTR_SW_WAR
	.align		4
.L_859:
        /*00a4*/ 	.byte	0x04, 0x36
        /*00a6*/ 	.short	(.L_861 - .L_860)
.L_860:
        /*00a8*/ 	.word	0x00000008
.L_861:


//--------------------- .nv.info._Z8init_f32Pfifii --------------------------
	.section	.nv.info._Z8init_f32Pfifii,"",@"SHT_CUDA_INFO"
	.sectionflags	@""
	.align	4


	//----- nvinfo : EIATTR_CUDA_API_VERSION
	.align		4
        /*0000*/ 	.byte	0x04, 0x37
        /*0002*/ 	.short	(.L_863 - .L_862)
.L_862:
        /*0004*/ 	.word	0x00000082


	//----- nvinfo : EIATTR_KPARAM_INFO
	.align		4
.L_863:
        /*0008*/ 	.byte	0x04, 0x17
        /*000a*/ 	.short	(.L_865 - .L_864)
.L_864:
        /*000c*/ 	.word	0x00000000
        /*0010*/ 	.short	0x0004
        /*0012*/ 	.short	0x0014
        /*0014*/ 	.byte	0x00, 0xf0, 0x11, 0x00


	//----- nvinfo : EIATTR_KPARAM_INFO
	.align		4
.L_865:
        /*0018*/ 	.byte	0x04, 0x17
        /*001a*/ 	.short	(.L_867 - .L_866)
.L_866:
        /*001c*/ 	.word	0x00000000
        /*0020*/ 	.short	0x0003
        /*0022*/ 	.short	0x0010
        /*0024*/ 	.byte	0x00, 0xf0, 0x11, 0x00


	//----- nvinfo : EIATTR_KPARAM_INFO
	.align		4
.L_867:
        /*0028*/ 	.byte	0x04, 0x17
        /*002a*/ 	.short	(.L_869 - .L_868)
.L_868:
        /*002c*/ 	.word	0x00000000
        /*0030*/ 	.short	0x0002
        /*0032*/ 	.short	0x000c
        /*0034*/ 	.byte	0x00, 0xf0, 0x11, 0x00


	//----- nvinfo : EIATTR_KPARAM_INFO
	.align		4
.L_869:
        /*0038*/ 	.byte	0x04, 0x17
        /*003a*/ 	.short	(.L_871 - .L_870)
.L_870:
        /*003c*/ 	.word	0x00000000
        /*0040*/ 	.short	0x0001
        /*0042*/ 	.short	0x0008
        /*0044*/ 	.byte	0x00, 0xf0, 0x11, 0x00


	//----- nvinfo : EIATTR_KPARAM_INFO
	.align		4
.L_871:
        /*0048*/ 	.byte	0x04, 0x17
        /*004a*/ 	.short	(.L_873 - .L_872)
.L_872:
        /*004c*/ 	.word	0x00000000
        /*0050*/ 	.short	0x0000
        /*0052*/ 	.short	0x0000
        /*0054*/ 	.byte	0x00, 0xf5, 0x21, 0x00


	//----- nvinfo : EIATTR_SPARSE_MMA_MASK
	.align		4
.L_873:
        /*0058*/ 	.byte	0x03, 0x50
        /*005a*/ 	.short	0x0000


	//----- nvinfo : EIATTR_MAXREG_COUNT
	.align		4
        /*005c*/ 	.byte	0x03, 0x1b
        /*005e*/ 	.short	0x00ff


	//----- nvinfo : EIATTR_MERCURY_ISA_VERSION
	.align		4
        /*0060*/ 	.byte	0x03, 0x5f
        /*0062*/ 	.short	0x0101


	//----- nvinfo : EIATTR_VRC_CTA_INIT_COUNT
	.align		4
        /*0064*/ 	.byte	0x02, 0x4a
	.zero		1
	.zero		1


	//----- nvinfo : EIATTR_EXIT_INSTR_OFFSETS
	.align		4
        /*0068*/ 	.byte	0x04, 0x1c
        /*006a*/ 	.short	(.L_875 - .L_874)


	//   ....[0]....
.L_874:
        /*006c*/ 	.word	0x000000c0


	//   ....[1]....
        /*0070*/ 	.word	0x00000130


	//----- nvinfo : EIATTR_CBANK_PARAM_SIZE
	.align		4
.L_875:
        /*0074*/ 	.byte	0x03, 0x19
        /*0076*/ 	.short	0x0018


	//----- nvinfo : EIATTR_PARAM_CBANK
	.align		4
        /*0078*/ 	.byte	0x04, 0x0a
        /*007a*/ 	.short	(.L_877 - .L_876)
	.align		4
.L_876:
        /*007c*/ 	.word	index@(.nv.constant0._Z8init_f32Pfifii)
        /*0080*/ 	.short	0x0380
        /*0082*/ 	.short	0x0018


	//----- nvinfo : EIATTR_SW_WAR
	.align		4
.L_877:
        /*0084*/ 	.byte	0x04, 0x36
        /*0086*/ 	.short	(.L_879 - .L_878)
.L_878:
        /*0088*/ 	.word	0x00000008
.L_879:


//--------------------- .nv.info._Z8init_i32Piiiii --------------------------
	.section	.nv.info._Z8init_i32Piiiii,"",@"SHT_CUDA_INFO"
	.sectionflags	@""
	.align	4


	//----- nvinfo : EIATTR_CUDA_API_VERSION
	.align		4
        /*0000*/ 	.byte	0x04, 0x37
        /*0002*/ 	.short	(.L_881 - .L_880)
.L_880:
        /*0004*/ 	.word	0x00000082


	//----- nvinfo : EIATTR_KPARAM_INFO
	.align		4
.L_881:
        /*0008*/ 	.byte	0x04, 0x17
        /*000a*/ 	.short	(.L_883 - .L_882)
.L_882:
        /*000c*/ 	.word	0x00000000
        /*0010*/ 	.short	0x0004
        /*0012*/ 	.short	0x0014
        /*0014*/ 	.byte	0x00, 0xf0, 0x11, 0x00


	//----- nvinfo : EIATTR_KPARAM_INFO
	.align		4
.L_883:
        /*0018*/ 	.byte	0x04, 0x17
        /*001a*/ 	.short	(.L_885 - .L_884)
.L_884:
        /*001c*/ 	.word	0x00000000
        /*0020*/ 	.short	0x0003
        /*0022*/ 	.short	0x0010
        /*0024*/ 	.byte	0x00, 0xf0, 0x11, 0x00


	//----- nvinfo : EIATTR_KPARAM_INFO
	.align		4
.L_885:
        /*0028*/ 	.byte	0x04, 0x17
        /*002a*/ 	.short	(.L_887 - .L_886)
.L_886:
        /*002c*/ 	.word	0x00000000
        /*0030*/ 	.short	0x0002
        /*0032*/ 	.short	0x000c
        /*0034*/ 	.byte	0x00, 0xf0, 0x11, 0x00


	//----- nvinfo : EIATTR_KPARAM_INFO
	.align		4
.L_887:
        /*0038*/ 	.byte	0x04, 0x17
        /*003a*/ 	.short	(.L_889 - .L_888)
.L_888:
        /*003c*/ 	.word	0x00000000
        /*0040*/ 	.short	0x0001
        /*0042*/ 	.short	0x0008
        /*0044*/ 	.byte	0x00, 0xf0, 0x11, 0x00


	//----- nvinfo : EIATTR_KPARAM_INFO
	.align		4
.L_889:
        /*0048*/ 	.byte	0x04, 0x17
        /*004a*/ 	.short	(.L_891 - .L_890)
.L_890:
        /*004c*/ 	.word	0x00000000
        /*0050*/ 	.short	0x0000
        /*0052*/ 	.short	0x0000
        /*0054*/ 	.byte	0x00, 0xf5, 0x21, 0x00


	//----- nvinfo : EIATTR_SPARSE_MMA_MASK
	.align		4
.L_891:
        /*0058*/ 	.byte	0x03, 0x50
        /*005a*/ 	.short	0x0000


	//----- nvinfo : EIATTR_MAXREG_COUNT
	.align		4
        /*005c*/ 	.byte	0x03, 0x1b
        /*005e*/ 	.short	0x00ff


	//----- nvinfo : EIATTR_MERCURY_ISA_VERSION
	.align		4
        /*0060*/ 	.byte	0x03, 0x5f
        /*0062*/ 	.short	0x0101


	//----- nvinfo : EIATTR_VRC_CTA_INIT_COUNT
	.align		4
        /*0064*/ 	.byte	0x02, 0x4a
	.zero		1
	.zero		1


	//----- nvinfo : EIATTR_EXIT_INSTR_OFFSETS
	.align		4
        /*0068*/ 	.byte	0x04, 0x1c
        /*006a*/ 	.short	(.L_893 - .L_892)


	//   ....[0]....
.L_892:
        /*006c*/ 	.word	0x000000c0


	//   ....[1]....
        /*0070*/ 	.word	0x00000130


	//----- nvinfo : EIATTR_CBANK_PARAM_SIZE
	.align		4
.L_893:
        /*0074*/ 	.byte	0x03, 0x19
        /*0076*/ 	.short	0x0018


	//----- nvinfo : EIATTR_PARAM_CBANK
	.align		4
        /*0078*/ 	.byte	0x04, 0x0a
        /*007a*/ 	.short	(.L_895 - .L_894)
	.align		4
.L_894:
        /*007c*/ 	.word	index@(.nv.constant0._Z8init_i32Piiiii)
        /*0080*/ 	.short	0x0380
        /*0082*/ 	.short	0x0018


	//----- nvinfo : EIATTR_SW_WAR
	.align		4
.L_895:
        /*0084*/ 	.byte	0x04, 0x36
        /*0086*/ 	.short	(.L_897 - .L_896)
.L_896:
        /*0088*/ 	.word	0x00000008
.L_897:


//--------------------- .nv.callgraph             --------------------------
	.section	.nv.callgraph,"",@"SHT_CUDA_CALLGRAPH"
	.align	4
	.sectionentsize	8
	.align		4
        /*0000*/ 	.word	0x00000000
	.align		4
        /*0004*/ 	.word	0xffffffff
	.align		4
        /*0008*/ 	.word	0x00000000
	.align		4
        /*000c*/ 	.word	0xfffffffe
	.align		4
        /*0010*/ 	.word	0x00000000
	.align		4
        /*0014*/ 	.word	0xfffffffd
	.align		4
        /*0018*/ 	.word	0x00000000
	.align		4
        /*001c*/ 	.word	0xfffffffc


//--------------------- .text._Z19customErrorCalc_f32PfiS_ifffS_iii --------------------------
	.section	.text._Z19customErrorCalc_f32PfiS_ifffS_iii,"ax",@progbits
	.align	128
        .global         _Z19customErrorCalc_f32PfiS_ifffS_iii
        .type           _Z19customErrorCalc_f32PfiS_ifffS_iii,@function
        .size           _Z19customErrorCalc_f32PfiS_ifffS_iii,(.L_x_70 - _Z19customErrorCalc_f32PfiS_ifffS_iii)
        .other          _Z19customErrorCalc_f32PfiS_ifffS_iii,@"STO_CUDA_ENTRY STV_DEFAULT"
_Z19customErrorCalc_f32PfiS_ifffS_iii:
.text._Z19customErrorCalc_f32PfiS_ifffS_iii:
[----:B------:R-:W-:Y:S01]  /*0000*/  LDC R1, c[0x0][0x37c] ;  /* 0x0000df00ff017b82 */ /* 0x000fe20000000800 */
[----:B------:R-:W0:Y:S07]  /*0010*/  S2R R2, SR_TID.Y ;  /* 0x0000000000027919 */ /* 0x000e2e0000002200 */
[----:B------:R-:W1:Y:S01]  /*0020*/  LDC R0, c[0x0][0x360] ;  /* 0x0000d800ff007b82 */ /* 0x000e620000000800 */
[----:B------:R-:W2:Y:S01]  /*0030*/  LDCU UR6, c[0x0][0x3b8] ;  /* 0x00007700ff0677ac */ /* 0x000ea20008000800 */
[----:B------:R-:W1:Y:S01]  /*0040*/  S2R R3, SR_TID.X ;  /* 0x0000000000037919 */ /* 0x000e620000002100 */
[----:B------:R-:W3:Y:S05]  /*0050*/  LDCU UR7, c[0x0][0x3b4] ;  /* 0x00007680ff0777ac */ /* 0x000eea0008000800 */
[----:B------:R-:W0:Y:S08]  /*0060*/  S2UR UR5, SR_CTAID.Y ;  /* 0x00000000000579c3 */ /* 0x000e300000002600 */
[----:B------:R-:W0:Y:S08]  /*0070*/  LDC R7, c[0x0][0x364] ;  /* 0x0000d900ff077b82 */ /* 0x000e300000000800 */
[----:B------:R-:W1:Y:S01]  /*0080*/  S2UR UR4, SR_CTAID.X ;  /* 0x00000000000479c3 */ /* 0x000e620000002500 */
[----:B0-----:R-:W-:-:S05]  /*0090*/  IMAD R7, R7, UR5, R2 ;  /* 0x0000000507077c24 */ /* 0x001fca000f8e0202 */
[----:B--2---:R-:W-:Y:S01]  /*00a0*/  ISETP.GE.AND P0, PT, R7, UR6, PT ;  /* 0x0000000607007c0c */ /* 0x004fe2000bf06270 */
[----:B-1----:R-:W-:-:S05]  /*00b0*/  IMAD R0, R0, UR4, R3 ;  /* 0x0000000400007c24 */ /* 0x002fca000f8e0203 */
[----:B---3--:R-:W-:-:S13]  /*00c0*/  ISETP.GE.OR P0, PT, R0, UR7, P0 ;  /* 0x0000000700007c0c */ /* 0x008fda0008706670 */
[----:B------:R-:W-:Y:S05]  /*00d0*/  @P0 EXIT ;  /* 0x000000000000094d */ /* 0x000fea0003800000 */
[----:B------:R-:W0:Y:S01]  /*00e0*/  LDC.64 R4, c[0x0][0x390] ;  /* 0x0000e400ff047b82 */ /* 0x000e220000000a00 */
[----:B------:R-:W1:Y:S01]  /*00f0*/  LDCU UR6, c[0x0][0x388] ;  /* 0x00007100ff0677ac */ /* 0x000e620008000800 */
[----:B------:R-:W2:Y:S06]  /*0100*/  LDCU.64 UR4, c[0x0][0x358] ;  /* 0x00006b00ff0477ac */ /* 0x000eac0008000a00 */
[----:B------:R-:W3:Y:S01]  /*0110*/  LDC.64 R2, c[0x0][0x380] ;  /* 0x0000e000ff027b82 */ /* 0x000ee20000000a00 */
[----:B-1----:R-:W-:Y:S01]  /*0120*/  IMAD R9, R7, UR6, R0 ;  /* 0x0000000607097c24 */ /* 0x002fe2000f8e0200 */
[----:B------:R-:W1:Y:S03]  /*0130*/  LDCU UR6, c[0x0][0x39c] ;  /* 0x00007380ff0677ac */ /* 0x000e660008000800 */
[----:B0-----:R-:W-:-:S06]  /*0140*/  IMAD.WIDE R4, R9, 0x4, R4 ;  /* 0x0000000409047825 */ /* 0x001fcc00078e0204 */
[----:B--2---:R-:W1:Y:S01]  /*0150*/  LDG.E R4, desc[UR4][R4.64] ;  /* 0x0000000404047981 */ /* 0x004e62000c1e1900 */
[----:B---3--:R-:W-:-:S05]  /*0160*/  IMAD.WIDE R2, R9, 0x4, R2 ;  /* 0x0000000409027825 */ /* 0x008fca00078e0202 */
[----:B------:R0:W5:Y:S01]  /*0170*/  LDG.E R6, desc[UR4][R2.64] ;  /* 0x0000000402067981 */ /* 0x000162000c1e1900 */
[----:B-1----:R-:W-:-:S13]  /*0180*/  FSETP.GT.AND P0, PT, R4, UR6, PT ;  /* 0x0000000604007c0b */ /* 0x002fda000bf04000 */
[----:B0-----:R-:W-:Y:S05]  /*0190*/  @!P0 BRA `(.L_x_0) ;  /* 0x0000000000308947 */ /* 0x001fea0003800000 */
[----:B------:R-:W0:Y:S01]  /*01a0*/  LDC.64 R2, c[0x0][0x3a8] ;  /* 0x0000ea00ff027b82 */ /* 0x000e220000000a00 */
[----:B------:R-:W1:Y:S01]  /*01b0*/  LDCU UR7, c[0x0][0x3b0] ;  /* 0x00007600ff0777ac */ /* 0x000e620008000800 */
[C---:B-----5:R-:W-:Y:S01]  /*01c0*/  FSETP.GEU.AND P0, PT, R6.reuse, UR6, PT ;  /* 0x0000000606007c0b */ /* 0x060fe2000bf0e000 */
[----:B------:R-:W-:Y:S01]  /*01d0*/  FADD R5, -R6, 1 ;  /* 0x3f80000006057421 */ /* 0x000fe20000000100 */
[----:B-1----:R-:W-:-:S04]  /*01e0*/  IMAD R7, R7, UR7, R0 ;  /* 0x0000000707077c24 */ /* 0x002fc8000f8e0200 */
[----:B0-----:R-:W-:-:S05]  /*01f0*/  IMAD.WIDE R2, R7, 0x4, R2 ;  /* 0x0000000407027825 */ /* 0x001fca00078e0202 */
[----:B------:R0:W-:Y:S02]  /*0200*/  STG.E desc[UR4][R2.64], R5 ;  /* 0x0000000502007986 */ /* 0x0001e4000c101904 */
[----:B------:R-:W-:Y:S05]  /*0210*/  @P0 EXIT ;  /* 0x000000000000094d */ /* 0x000fea0003800000 */
[----:B------:R-:W0:Y:S02]  /*0220*/  LDCU UR7, c[0x0][0x3a0] ;  /* 0x00007400ff0777ac */ /* 0x000e240008000800 */
[----:B0-----:R-:W-:-:S05]  /*0230*/  FMUL R5, R5, UR7 ;  /* 0x0000000705057c20 */ /* 0x001fca0008400000 */
[----:B------:R-:W-:Y:S01]  /*0240*/  STG.E desc[UR4][R2.64], R5 ;  /* 0x0000000502007986 */ /* 0x000fe2000c101904 */
[----:B------:R-:W-:Y:S05]  /*0250*/  EXIT ;  /* 0x000000000000794d */ /* 0x000fea0003800000 */
.L_x_0:
[----:B------:R-:W0:Y:S01]  /*0260*/  LDC.64 R2, c[0x0][0x3a8] ;  /* 0x0000ea00ff027b82 */ /* 0x000e220000000a00 */
[----:B------:R-:W1:Y:S01]  /*0270*/  LDCU UR7, c[0x0][0x3b0] ;  /* 0x00007600ff0777ac */ /* 0x000e620008000800 */
[C---:B-----5:R-:W-:Y:S01]  /*0280*/  FSETP.GT.AND P0, PT, R6.reuse, UR6, PT ;  /* 0x0000000606007c0b */ /* 0x060fe2000bf04000 */
[----:B------:R-:W-:Y:S01]  /*0290*/  FMUL R5, R6, R6 ;  /* 0x0000000606057220 */ /* 0x000fe20000400000 */
[----:B-1----:R-:W-:-:S04]  /*02a0*/  IMAD R7, R7, UR7, R0 ;  /* 0x0000000707077c24 */ /* 0x002fc8000f8e0200 */
[----:B0-----:R-:W-:-:S05]  /*02b0*/  IMAD.WIDE R2, R7, 0x4, R2 ;  /* 0x0000000407027825 */ /* 0x001fca00078e0202 */
[----:B------:R0:W-:Y:S02]  /*02c0*/  STG.E desc[UR4][R2.64], R5 ;  /* 0x0000000502007986 */ /* 0x0001e4000c101904 */
[----:B------:R-:W-:Y:S05]  /*02d0*/  @!P0 EXIT ;  /* 0x000000000000894d */ /* 0x000fea0003800000 */
[----:B------:R-:W0:Y:S02]  /*02e0*/  LDCU UR7, c[0x0][0x3a4] ;  /* 0x00007480ff0777ac */ /* 0x000e240008000800 */
[----:B0-----:R-:W-:-:S05]  /*02f0*/  FMUL R5, R5, UR7 ;  /* 0x0000000705057c20 */ /* 0x001fca0008400000 */
[----:B------:R-:W-:Y:S01]  /*0300*/  STG.E desc[UR4][R2.64], R5 ;  /* 0x0000000502007986 */ /* 0x000fe2000c101904 */
[----:B------:R-:W-:Y:S05]  /*0310*/  EXIT ;  /* 0x000000000000794d */ /* 0x000fea0003800000 */
.L_x_1:
[----:B------:R-:W-:-:S00]  /*0320*/  BRA `(.L_x_1) ;  /* 0xfffffffc00fc7947 */ /* 0x000fc0000383ffff */
[----:B------:R-:W-:-:S00]  /*0330*/  NOP ;  /* 0x0000000000007918 */ /* 0x000fc00000000000 */
        /* <DEDUP_REMOVED lines=12> */
.L_x_70:


//--------------------- .text._Z13reluDeriv_f32PfiS_iii --------------------------
	.section	.text._Z13reluDeriv_f32PfiS_iii,"ax",@progbits
	.align	128
        .global         _Z13reluDeriv_f32PfiS_iii
        .type           _Z13reluDeriv_f32PfiS_iii,@function
        .size           _Z13reluDeriv_f32PfiS_iii,(.L_x_71 - _Z13reluDeriv_f32PfiS_iii)
        .other          _Z13reluDeriv_f32PfiS_iii,@"STO_CUDA_ENTRY STV_DEFAULT"
_Z13reluDeriv_f32PfiS_iii:
.text._Z13reluDeriv_f32PfiS_iii:
        /* <DEDUP_REMOVED lines=16> */
[----:B------:R-:W2:Y:S01]  /*0100*/  LDCU.64 UR4, c[0x0][0x358] ;  /* 0x00006b00ff0477ac */ /* 0x000ea20008000a00 */
[----:B-1----:R-:W-:Y:S01]  /*0110*/  IMAD R5, R7, UR6, R0 ;  /* 0x0000000607057c24 */ /* 0x002fe2000f8e0200 */
[----:B------:R-:W1:Y:S03]  /*0120*/  LDCU UR6, c[0x0][0x398] ;  /* 0x00007300ff0677ac */ /* 0x000e660008000800 */
[----:B0-----:R-:W-:Y:S02]  /*0130*/  IMAD.WIDE R2, R5, 0x4, R2 ;  /* 0x0000000405027825 */ /* 0x001fe400078e0202 */
[----:B------:R-:W0:Y:S04]  /*0140*/  LDC.64 R4, c[0x0][0x390] ;  /* 0x0000e400ff047b82 */ /* 0x000e280000000a00 */
[----:B--2---:R-:W2:Y:S01]  /*0150*/  LDG.E R2, desc[UR4][R2.64] ;  /* 0x0000000402027981 */ /* 0x004ea2000c1e1900 */
[----:B-1----:R-:W-:-:S04]  /*0160*/  IMAD R7, R7, UR6, R0 ;  /* 0x0000000607077c24 */ /* 0x002fc8000f8e0200 */
[----:B0-----:R-:W-:Y:S01]  /*0170*/  IMAD.WIDE R4, R7, 0x4, R4 ;  /* 0x0000000407047825 */ /* 0x001fe200078e0204 */
[----:B--2---:R-:W-:-:S05]  /*0180*/  FSET.BF.GT.AND R7, R2, RZ, PT ;  /* 0x000000ff0207720a */ /* 0x004fca0003804000 */
[----:B------:R-:W-:Y:S01]  /*0190*/  STG.E desc[UR4][R4.64], R7 ;  /* 0x0000000704007986 */ /* 0x000fe2000c101904 */
[----:B------:R-:W-:Y:S05]  /*01a0*/  EXIT ;  /* 0x000000000000794d */ /* 0x000fea0003800000 */
.L_x_2:
        /* <DEDUP_REMOVED lines=13> */
.L_x_71:


//--------------------- .text._Z8relu_f32PfiS_iii --------------------------
	.section	.text._Z8relu_f32PfiS_iii,"ax",@progbits
	.align	128
        .global         _Z8relu_f32PfiS_iii
        .type           _Z8relu_f32PfiS_iii,@function
        .size           _Z8relu_f32PfiS_iii,(.L_x_72 - _Z8relu_f32PfiS_iii)
        .other          _Z8relu_f32PfiS_iii,@"STO_CUDA_ENTRY STV_DEFAULT"
_Z8relu_f32PfiS_iii:
.text._Z8relu_f32PfiS_iii:
        /* <DEDUP_REMOVED lines=24> */
[----:B--2---:R-:W-:-:S05]  /*0180*/  FMNMX R7, RZ, R2, !PT ;  /* 0x00000002ff077209 */ /* 0x004fca0007800000 */
[----:B------:R-:W-:Y:S01]  /*0190*/  STG.E desc[UR4][R4.64], R7 ;  /* 0x0000000704007986 */ /* 0x000fe2000c101904 */
[----:B------:R-:W-:Y:S05]  /*01a0*/  EXIT ;  /* 0x000000000000794d */ /* 0x000fea0003800000 */
.L_x_3:
        /* <DEDUP_REMOVED lines=13> */
.L_x_72:


//--------------------- .text._Z13tanhDeriv_f32PfiS_iii --------------------------
	.section	.text._Z13tanhDeriv_f32PfiS_iii,"ax",@progbits
	.align	128
        .global         _Z13tanhDeriv_f32PfiS_iii
        .type           _Z13tanhDeriv_f32PfiS_iii,@function
        .size           _Z13tanhDeriv_f32PfiS_iii,(.L_x_66 - _Z13tanhDeriv_f32PfiS_iii)
        .other          _Z13tanhDeriv_f32PfiS_iii,@"STO_CUDA_ENTRY STV_DEFAULT"
_Z13tanhDeriv_f32PfiS_iii:
.text._Z13tanhDeriv_f32PfiS_iii:
        /* <DEDUP_REMOVED lines=17> */
[----:B-1----:R-:W-:-:S04]  /*0110*/  IMAD R7, R0, UR6, R3 ;  /* 0x0000000600077c24 */ /* 0x002fc8000f8e0203 */
[----:B0-----:R-:W-:-:S06]  /*0120*/  IMAD.WIDE R4, R7, 0x4, R4 ;  /* 0x0000000407047825 */ /* 0x001fcc00078e0204 */
[----:B--2---:R-:W2:Y:S01]  /*0130*/  LDG.E R4, desc[UR4][R4.64] ;  /* 0x0000000404047981 */ /* 0x004ea2000c1e1900 */
[----:B------:R-:W-:Y:S01]  /*0140*/  BSSY.RECONVERGENT B0, `(.L_x_4) ;  /* 0x0000015000007945 */ /* 0x000fe20003800200 */
[----:B--2---:R-:W-:-:S04]  /*0150*/  FSETP.GEU.AND P0, PT, R4, RZ, PT ;  /* 0x000000ff0400720b */ /* 0x004fc80003f0e000 */
[----:B------:R-:W-:-:S04]  /*0160*/  FSEL R2, -R4, R4, !P0 ;  /* 0x0000000404027208 */ /* 0x000fc80004000100 */
[----:B------:R-:W0:Y:S02]  /*0170*/  F2F.F64.F32 R6, R2 ;  /* 0x0000000200067310 */ /* 0x000e240000201800 */
[----:B0-----:R-:W-:-:S08]  /*0180*/  DADD R6, R6, 1 ;  /* 0x3ff0000006067429 */ /* 0x001fd00000000000 */
[----:B------:R-:W-:-:S06]  /*0190*/  DMUL R6, R6, R6 ;  /* 0x0000000606067228 */ /* 0x000fcc0000000000 */
[----:B------:R-:W0:Y:S04]  /*01a0*/  MUFU.RCP64H R9, R7 ;  /* 0x0000000700097308 */ /* 0x000e280000001800 */
[----:B------:R-:W-:-:S05]  /*01b0*/  VIADD R8, R7, 0x300402 ;  /* 0x0030040207087836 */ /* 0x000fca0000000000 */
[----:B------:R-:W-:Y:S01]  /*01c0*/  FSETP.GEU.AND P0, PT, |R8|, 5.8789094863358348022e-39, PT ;  /* 0x004004020800780b */ /* 0x000fe20003f0e200 */
[----:B0-----:R-:W-:-:S08]  /*01d0*/  DFMA R10, -R6, R8, 1 ;  /* 0x3ff00000060a742b */ /* 0x001fd00000000108 */
[----:B------:R-:W-:-:S08]  /*01e0*/  DFMA R10, R10, R10, R10 ;  /* 0x0000000a0a0a722b */ /* 0x000fd0000000000a */
[----:B------:R-:W-:-:S08]  /*01f0*/  DFMA R10, R8, R10, R8 ;  /* 0x0000000a080a722b */ /* 0x000fd00000000008 */
[----:B------:R-:W-:-:S08]  /*0200*/  DFMA R4, -R6, R10, 1 ;  /* 0x3ff000000604742b */ /* 0x000fd0000000010a */
[----:B------:R-:W-:Y:S01]  /*0210*/  DFMA R4, R10, R4, R10 ;  /* 0x000000040a04722b */ /* 0x000fe2000000000a */
[----:B------:R-:W-:Y:S10]  /*0220*/  @P0 BRA `(.L_x_5) ;  /* 0x0000000000180947 */ /* 0x000ff40003800000 */
[----:B------:R-:W-:-:S05]  /*0230*/  LOP3.LUT R2, R7, 0x7fffffff, RZ, 0xc0, !PT ;  /* 0x7fffffff07027812 */ /* 0x000fca00078ec0ff */
[----:B------:R-:W-:Y:S01]  /*0240*/  VIADD R8, R2, 0xfff00000 ;  /* 0xfff0000002087836 */ /* 0x000fe20000000000 */
[----:B------:R-:W-:-:S07]  /*0250*/  MOV R2, 0x270 ;  /* 0x0000027000027802 */ /* 0x000fce0000000f00 */
[----:B------:R-:W-:Y:S05]  /*0260*/  CALL.REL.NOINC `($__internal_0_$__cuda_sm20_dblrcp_rn_slowpath_v3) ;  /* 0x0000000000287944 */ /* 0x000fea0003c00000 */
[----:B------:R-:W-:Y:S01]  /*0270*/  MOV R4, R6 ;  /* 0x0000000600047202 */ /* 0x000fe20000000f00 */
[----:B------:R-:W-:-:S07]  /*0280*/  IMAD.MOV.U32 R5, RZ, RZ, R7 ;  /* 0x000000ffff057224 */ /* 0x000fce00078e0007 */
.L_x_5:
[----:B------:R-:W-:Y:S05]  /*0290*/  BSYNC.RECONVERGENT B0 ;  /* 0x0000000000007941 */ /* 0x000fea0003800200 */
.L_x_4:
[----:B------:R-:W0:Y:S01]  /*02a0*/  LDC.64 R6, c[0x0][0x390] ;  /* 0x0000e400ff067b82 */ /* 0x000e220000000a00 */
[----:B------:R-:W1:Y:S01]  /*02b0*/  LDCU UR6, c[0x0][0x398] ;  /* 0x00007300ff0677ac */ /* 0x000e620008000800 */
[----:B------:R-:W2:Y:S01]  /*02c0*/  F2F.F32.F64 R5, R4 ;  /* 0x0000000400057310 */ /* 0x000ea20000301000 */
[----:B-1----:R-:W-:-:S04]  /*02d0*/  IMAD R3, R0, UR6, R3 ;  /* 0x0000000600037c24 */ /* 0x002fc8000f8e0203 */
[----:B0-----:R-:W-:-:S05]  /*02e0*/  IMAD.WIDE R2, R3, 0x4, R6 ;  /* 0x0000000403027825 */ /* 0x001fca00078e0206 */
[----:B--2---:R-:W-:Y:S01]  /*02f0*/  STG.E desc[UR4][R2.64], R5 ;  /* 0x0000000502007986 */ /* 0x004fe2000c101904 */
[----:B------:R-:W-:Y:S05]  /*0300*/  EXIT ;  /* 0x000000000000794d */ /* 0x000fea0003800000 */
        .weak           $__internal_0_$__cuda_sm20_dblrcp_rn_slowpath_v3
        .type           $__internal_0_$__cuda_sm20_dblrcp_rn_slowpath_v3,@function
        .size           $__internal_0_$__cuda_sm20_dblrcp_rn_slowpath_v3,(.L_x_66 - $__internal_0_$__cuda_sm20_dblrcp_rn_slowpath_v3)
$__internal_0_$__cuda_sm20_dblrcp_rn_slowpath_v3:
[----:B------:R-:W-:Y:S01]  /*0310*/  IMAD.MOV.U32 R4, RZ, RZ, R6 ;  /* 0x000000ffff047224 */ /* 0x000fe200078e0006 */
[----:B------:R-:W-:Y:S01]  /*0320*/  MOV R5, R7 ;  /* 0x0000000700057202 */ /* 0x000fe20000000f00 */
[----:B------:R-:W-:Y:S05]  /*0330*/  BSSY.RECONVERGENT B1, `(.L_x_6) ;  /* 0x0000024000017945 */ /* 0x000fea0003800200 */
[----:B------:R-:W-:-:S14]  /*0340*/  DSETP.GTU.AND P0, PT, |R4|, +INF , PT ;  /* 0x7ff000000400742a */ /* 0x000fdc0003f0c200 */
[----:B------:R-:W-:Y:S05]  /*0350*/  @P0 BRA `(.L_x_7) ;  /* 0x00000000007c0947 */ /* 0x000fea0003800000 */
[----:B------:R-:W-:-:S05]  /*0360*/  LOP3.LUT R9, R7, 0x7fffffff, RZ, 0xc0, !PT ;  /* 0x7fffffff07097812 */ /* 0x000fca00078ec0ff */
[----:B------:R-:W-:-:S05]  /*0370*/  VIADD R6, R9, 0xffffffff ;  /* 0xffffffff09067836 */ /* 0x000fca0000000000 */
[----:B------:R-:W-:-:S13]  /*0380*/  ISETP.GE.U32.AND P0, PT, R6, 0x7fefffff, PT ;  /* 0x7fefffff0600780c */ /* 0x000fda0003f06070 */
[----:B------:R-:W-:Y:S01]  /*0390*/  @P0 LOP3.LUT R7, R5, 0x7ff00000, RZ, 0x3c, !PT ;  /* 0x7ff0000005070812 */ /* 0x000fe200078e3cff */
[----:B------:R-:W-:Y:S01]  /*03a0*/  @P0 IMAD.MOV.U32 R6, RZ, RZ, RZ ;  /* 0x000000ffff060224 */ /* 0x000fe200078e00ff */
[----:B------:R-:W-:Y:S06]  /*03b0*/  @P0 BRA `(.L_x_8) ;  /* 0x00000000006c0947 */ /* 0x000fec0003800000 */
[----:B------:R-:W-:-:S13]  /*03c0*/  ISETP.GE.U32.AND P0, PT, R9, 0x1000001, PT ;  /* 0x010000010900780c */ /* 0x000fda0003f06070 */
[----:B------:R-:W-:Y:S05]  /*03d0*/  @!P0 BRA `(.L_x_9) ;  /* 0x0000000000348947 */ /* 0x000fea0003800000 */
[----:B------:R-:W-:Y:S01]  /*03e0*/  IADD3 R7, PT, PT, R5, -0x3fe00000, RZ ;  /* 0xc020000005077810 */ /* 0x000fe20007ffe0ff */
[----:B------:R-:W-:-:S03]  /*03f0*/  IMAD.MOV.U32 R6, RZ, RZ, R4 ;  /* 0x000000ffff067224 */ /* 0x000fc600078e0004 */
[----:B------:R-:W0:Y:S03]  /*0400*/  MUFU.RCP64H R9, R7 ;  /* 0x0000000700097308 */ /* 0x000e260000001800 */
[----:B0-----:R-:W-:-:S08]  /*0410*/  DFMA R10, -R6, R8, 1 ;  /* 0x3ff00000060a742b */ /* 0x001fd00000000108 */
[----:B------:R-:W-:-:S08]  /*0420*/  DFMA R10, R10, R10, R10 ;  /* 0x0000000a0a0a722b */ /* 0x000fd0000000000a */
[----:B------:R-:W-:-:S08]  /*0430*/  DFMA R10, R8, R10, R8 ;  /* 0x0000000a080a722b */ /* 0x000fd00000000008 */
[----:B------:R-:W-:-:S08]  /*0440*/  DFMA R8, -R6, R10, 1 ;  /* 0x3ff000000608742b */ /* 0x000fd0000000010a */
[----:B------:R-:W-:-:S08]  /*0450*/  DFMA R8, R10, R8, R10 ;  /* 0x000000080a08722b */ /* 0x000fd0000000000a */
[----:B------:R-:W-:-:S08]  /*0460*/  DMUL R8, R8, 2.2250738585072013831e-308 ;  /* 0x0010000008087828 */ /* 0x000fd00000000000 */
[----:B------:R-:W-:-:S08]  /*0470*/  DFMA R4, -R4, R8, 1 ;  /* 0x3ff000000404742b */ /* 0x000fd00000000108 */
[----:B------:R-:W-:-:S08]  /*0480*/  DFMA R4, R4, R4, R4 ;  /* 0x000000040404722b */ /* 0x000fd00000000004 */
[----:B------:R-:W-:Y:S01]  /*0490*/  DFMA R6, R8, R4, R8 ;  /* 0x000000040806722b */ /* 0x000fe20000000008 */
[----:B------:R-:W-:Y:S10]  /*04a0*/  BRA `(.L_x_8) ;  /* 0x0000000000307947 */ /* 0x000ff40003800000 */
.L_x_9:
[----:B------:R-:W-:Y:S01]  /*04b0*/  DMUL R4, R4, 8.11296384146066816958e+31 ;  /* 0x4690000004047828 */ /* 0x000fe20000000000 */
[----:B------:R-:W-:-:S05]  /*04c0*/  IMAD.MOV.U32 R6, RZ, RZ, R8 ;  /* 0x000000ffff067224 */ /* 0x000fca00078e0008 */
[----:B------:R-:W0:Y:S02]  /*04d0*/  MUFU.RCP64H R7, R5 ;  /* 0x0000000500077308 */ /* 0x000e240000001800 */
[----:B0-----:R-:W-:-:S08]  /*04e0*/  DFMA R8, -R4, R6, 1 ;  /* 0x3ff000000408742b */ /* 0x001fd00000000106 */
[----:B------:R-:W-:-:S08]  /*04f0*/  DFMA R8, R8, R8, R8 ;  /* 0x000000080808722b */ /* 0x000fd00000000008 */
[----:B------:R-:W-:-:S08]  /*0500*/  DFMA R8, R6, R8, R6 ;  /* 0x000000080608722b */ /* 0x000fd00000000006 */
[----:B------:R-:W-:-:S08]  /*0510*/  DFMA R6, -R4, R8, 1 ;  /* 0x3ff000000406742b */ /* 0x000fd00000000108 */
[----:B------:R-:W-:-:S08]  /*0520*/  DFMA R6, R8, R6, R8 ;  /* 0x000000060806722b */ /* 0x000fd00000000008 */
[----:B------:R-:W-:Y:S01]  /*0530*/  DMUL R6, R6, 8.11296384146066816958e+31 ;  /* 0x4690000006067828 */ /* 0x000fe20000000000 */
[----:B------:R-:W-:Y:S10]  /*0540*/  BRA `(.L_x_8) ;  /* 0x0000000000087947 */ /* 0x000ff40003800000 */
.L_x_7:
[----:B------:R-:W-:Y:S02]  /*0550*/  LOP3.LUT R7, R5, 0x80000, RZ, 0xfc, !PT ;  /* 0x0008000005077812 */ /* 0x000fe400078efcff */
[----:B------:R-:W-:-:S07]  /*0560*/  MOV R6, R4 ;  /* 0x0000000400067202 */ /* 0x000fce0000000f00 */
.L_x_8:
[----:B------:R-:W-:Y:S05]  /*0570*/  BSYNC.RECONVERGENT B1 ;  /* 0x0000000000017941 */ /* 0x000fea0003800200 */
.L_x_6:
[----:B------:R-:W-:Y:S01]  /*0580*/  IMAD.MOV.U32 R4, RZ, RZ, R2 ;  /* 0x000000ffff047224 */ /* 0x000fe200078e0002 */
[----:B------:R-:W-:-:S04]  /*0590*/  MOV R5, 0x0 ;  /* 0x0000000000057802 */ /* 0x000fc80000000f00 */
[----:B------:R-:W-:Y:S05]  /*05a0*/  RET.REL.NODEC R4 `(_Z13tanhDeriv_f32PfiS_iii) ;  /* 0xfffffff804947950 */ /* 0x000fea0003c3ffff */
.L_x_10:
        /* <DEDUP_REMOVED lines=13> */
.L_x_66:


//--------------------- .text._Z8tanh_f32PfiS_iii --------------------------
	.section	.text._Z8tanh_f32PfiS_iii,"ax",@progbits
	.align	128
        .global         _Z8tanh_f32PfiS_iii
        .type           _Z8tanh_f32PfiS_iii,@function
        .size           _Z8tanh_f32PfiS_iii,(.L_x_67 - _Z8tanh_f32PfiS_iii)
        .other          _Z8tanh_f32PfiS_iii,@"STO_CUDA_ENTRY STV_DEFAULT"
_Z8tanh_f32PfiS_iii:
.text._Z8tanh_f32PfiS_iii:
        /* <DEDUP_REMOVED lines=18> */
[----:B0-----:R-:W-:-:S05]  /*0120*/  IMAD.WIDE R2, R5, 0x4, R2 ;  /* 0x0000000405027825 */ /* 0x001fca00078e0202 */
[----:B--2---:R-:W2:Y:S01]  /*0130*/  LDG.E R8, desc[UR4][R2.64] ;  /* 0x0000000402087981 */ /* 0x004ea2000c1e1900 */
[----:B------:R-:W-:Y:S01]  /*0140*/  IMAD.MOV.U32 R6, RZ, RZ, 0x1 ;  /* 0x00000001ff067424 */ /* 0x000fe200078e00ff */
[----:B------:R-:W-:Y:S01]  /*0150*/  BSSY.RECONVERGENT B0, `(.L_x_11) ;  /* 0x0000017000007945 */ /* 0x000fe20003800200 */
[----:B--2---:R-:W-:-:S04]  /*0160*/  FSETP.GEU.AND P0, PT, R8, RZ, PT ;  /* 0x000000ff0800720b */ /* 0x004fc80003f0e000 */
[----:B------:R-:W-:-:S04]  /*0170*/  FSEL R14, -R8, R8, !P0 ;  /* 0x00000008080e7208 */ /* 0x000fc80004000100 */
[----:B------:R-:W0:Y:S02]  /*0180*/  F2F.F64.F32 R4, R14 ;  /* 0x0000000e00047310 */ /* 0x000e240000201800 */
[----:B0-----:R-:W-:-:S06]  /*0190*/  DADD R4, R4, 1 ;  /* 0x3ff0000004047429 */ /* 0x001fcc0000000000 */
[----:B------:R-:W0:Y:S02]  /*01a0*/  MUFU.RCP64H R7, R5 ;  /* 0x0000000500077308 */ /* 0x000e240000001800 */
[----:B0-----:R-:W-:-:S08]  /*01b0*/  DFMA R10, -R4, R6, 1 ;  /* 0x3ff00000040a742b */ /* 0x001fd00000000106 */
[----:B------:R-:W-:-:S08]  /*01c0*/  DFMA R10, R10, R10, R10 ;  /* 0x0000000a0a0a722b */ /* 0x000fd0000000000a */
[----:B------:R-:W-:Y:S01]  /*01d0*/  DFMA R10, R6, R10, R6 ;  /* 0x0000000a060a722b */ /* 0x000fe20000000006 */
[----:B------:R-:W0:Y:S07]  /*01e0*/  F2F.F64.F32 R6, R8 ;  /* 0x0000000800067310 */ /* 0x000e2e0000201800 */
[----:B------:R-:W-:-:S08]  /*01f0*/  DFMA R12, -R4, R10, 1 ;  /* 0x3ff00000040c742b */ /* 0x000fd0000000010a */
[----:B------:R-:W-:Y:S01]  /*0200*/  DFMA R12, R10, R12, R10 ;  /* 0x0000000c0a0c722b */ /* 0x000fe2000000000a */
[----:B0-----:R-:W-:-:S07]  /*0210*/  FSETP.GEU.AND P1, PT, |R7|, 6.5827683646048100446e-37, PT ;  /* 0x036000000700780b */ /* 0x001fce0003f2e200 */
[----:B------:R-:W-:-:S08]  /*0220*/  DMUL R2, R6, R12 ;  /* 0x0000000c06027228 */ /* 0x000fd00000000000 */
[----:B------:R-:W-:-:S08]  /*0230*/  DFMA R10, -R4, R2, R6 ;  /* 0x00000002040a722b */ /* 0x000fd00000000106 */
[----:B------:R-:W-:-:S10]  /*0240*/  DFMA R2, R12, R10, R2 ;  /* 0x0000000a0c02722b */ /* 0x000fd40000000002 */
[----:B------:R-:W-:-:S05]  /*0250*/  FFMA R10, RZ, R5, R3 ;  /* 0x00000005ff0a7223 */ /* 0x000fca0000000003 */
[----:B------:R-:W-:-:S13]  /*0260*/  FSETP.GT.AND P0, PT, |R10|, 1.469367938527859385e-39, PT ;  /* 0x001000000a00780b */ /* 0x000fda0003f04200 */
[----:B------:R-:W-:Y:S05]  /*0270*/  @P0 BRA P1, `(.L_x_12) ;  /* 0x0000000000100947 */ /* 0x000fea0000800000 */
[----:B------:R-:W-:-:S07]  /*0280*/  MOV R8, 0x2a0 ;  /* 0x000002a000087802 */ /* 0x000fce0000000f00 */
[----:B------:R-:W-:Y:S05]  /*0290*/  CALL.REL.NOINC `($__internal_1_$__cuda_sm20_div_rn_f64_full) ;  /* 0x0000000000287944 */ /* 0x000fea0003c00000 */
[----:B------:R-:W-:Y:S02]  /*02a0*/  IMAD.MOV.U32 R2, RZ, RZ, R12 ;  /* 0x000000ffff027224 */ /* 0x000fe400078e000c */
[----:B------:R-:W-:-:S07]  /*02b0*/  IMAD.MOV.U32 R3, RZ, RZ, R13 ;  /* 0x000000ffff037224 */ /* 0x000fce00078e000d */
.L_x_12:
[----:B------:R-:W-:Y:S05]  /*02c0*/  BSYNC.RECONVERGENT B0 ;  /* 0x0000000000007941 */ /* 0x000fea0003800200 */
.L_x_11:
[----:B------:R-:W0:Y:S01]  /*02d0*/  LDC.64 R4, c[0x0][0x390] ;  /* 0x0000e400ff047b82 */ /* 0x000e220000000a00 */
[----:B------:R-:W1:Y:S01]  /*02e0*/  LDCU UR6, c[0x0][0x398] ;  /* 0x00007300ff0677ac */ /* 0x000e620008000800 */
[----:B------:R-:W2:Y:S01]  /*02f0*/  F2F.F32.F64 R3, R2 ;  /* 0x0000000200037310 */ /* 0x000ea20000301000 */
[----:B-1----:R-:W-:-:S04]  /*0300*/  IMAD R9, R0, UR6, R9 ;  /* 0x0000000600097c24 */ /* 0x002fc8000f8e0209 */
[----:B0-----:R-:W-:-:S05]  /*0310*/  IMAD.WIDE R4, R9, 0x4, R4 ;  /* 0x0000000409047825 */ /* 0x001fca00078e0204 */
[----:B--2---:R-:W-:Y:S01]  /*0320*/  STG.E desc[UR4][R4.64], R3 ;  /* 0x0000000304007986 */ /* 0x004fe2000c101904 */
[----:B------:R-:W-:Y:S05]  /*0330*/  EXIT ;  /* 0x000000000000794d */ /* 0x000fea0003800000 */
        .weak           $__internal_1_$__cuda_sm20_div_rn_f64_full
        .type           $__internal_1_$__cuda_sm20_div_rn_f64_full,@function
        .size           $__internal_1_$__cuda_sm20_div_rn_f64_full,(.L_x_67 - $__internal_1_$__cuda_sm20_div_rn_f64_full)
$__internal_1_$__cuda_sm20_div_rn_f64_full:
[C---:B------:R-:W-:Y:S01]  /*0340*/  FSETP.GEU.AND P0, PT, |R5|.reuse, 1.469367938527859385e-39, PT ;  /* 0x001000000500780b */ /* 0x040fe20003f0e200 */
[----:B------:R-:W-:Y:S01]  /*0350*/  IMAD.MOV.U32 R10, RZ, RZ, 0x1 ;  /* 0x00000001ff0a7424 */ /* 0x000fe200078e00ff */
[----:B------:R-:W-:Y:S01]  /*0360*/  LOP3.LUT R2, R5, 0x800fffff, RZ, 0xc0, !PT ;  /* 0x800fffff05027812 */ /* 0x000fe200078ec0ff */
[----:B------:R-:W-:Y:S01]  /*0370*/  BSSY.RECONVERGENT B1, `(.L_x_13) ;  /* 0x0000055000017945 */ /* 0x000fe20003800200 */
[C---:B------:R-:W-:Y:S02]  /*0380*/  FSETP.GEU.AND P2, PT, |R7|.reuse, 1.469367938527859385e-39, PT ;  /* 0x001000000700780b */ /* 0x040fe40003f4e200 */
[----:B------:R-:W-:Y:S01]  /*0390*/  LOP3.LUT R3, R2, 0x3ff00000, RZ, 0xfc, !PT ;  /* 0x3ff0000002037812 */ /* 0x000fe200078efcff */
[----:B------:R-:W-:Y:S01]  /*03a0*/  IMAD.MOV.U32 R2, RZ, RZ, R4 ;  /* 0x000000ffff027224 */ /* 0x000fe200078e0004 */
[----:B------:R-:W-:-:S05]  /*03b0*/  LOP3.LUT R12, R7, 0x7ff00000, RZ, 0xc0, !PT ;  /* 0x7ff00000070c7812 */ /* 0x000fca00078ec0ff */
[----:B------:R-:W-:-:S04]  /*03c0*/  @!P0 DMUL R2, R4, 8.98846567431157953865e+307 ;  /* 0x7fe0000004028828 */ /* 0x000fc80000000000 */
[----:B------:R-:W-:Y:S01]  /*03d0*/  @!P2 LOP3.LUT R13, R5, 0x7ff00000, RZ, 0xc0, !PT ;  /* 0x7ff00000050da812 */ /* 0x000fe200078ec0ff */
[----:B------:R-:W-:Y:S01]  /*03e0*/  @!P2 IMAD.MOV.U32 R18, RZ, RZ, RZ ;  /* 0x000000ffff12a224 */ /* 0x000fe200078e00ff */
[----:B------:R-:W0:Y:S02]  /*03f0*/  MUFU.RCP64H R11, R3 ;  /* 0x00000003000b7308 */ /* 0x000e240000001800 */
[----:B------:R-:W-:Y:S01]  /*0400*/  @!P2 ISETP.GE.U32.AND P3, PT, R12, R13, PT ;  /* 0x0000000d0c00a20c */ /* 0x000fe20003f66070 */
[----:B------:R-:W-:-:S05]  /*0410*/  IMAD.MOV.U32 R13, RZ, RZ, 0x1ca00000 ;  /* 0x1ca00000ff0d7424 */ /* 0x000fca00078e00ff */
[----:B------:R-:W-:-:S04]  /*0420*/  @!P2 SEL R19, R13, 0x63400000, !P3 ;  /* 0x634000000d13a807 */ /* 0x000fc80005800000 */
[----:B------:R-:W-:-:S04]  /*0430*/  @!P2 LOP3.LUT R19, R19, 0x80000000, R7, 0xf8, !PT ;  /* 0x800000001313a812 */ /* 0x000fc800078ef807 */
[----:B------:R-:W-:Y:S01]  /*0440*/  @!P2 LOP3.LUT R19, R19, 0x100000, RZ, 0xfc, !PT ;  /* 0x001000001313a812 */ /* 0x000fe200078efcff */
[----:B0-----:R-:W-:-:S08]  /*0450*/  DFMA R14, R10, -R2, 1 ;  /* 0x3ff000000a0e742b */ /* 0x001fd00000000802 */
[----:B------:R-:W-:Y:S01]  /*0460*/  DFMA R16, R14, R14, R14 ;  /* 0x0000000e0e10722b */ /* 0x000fe2000000000e */
[----:B------:R-:W-:-:S04]  /*0470*/  LOP3.LUT R15, R5, 0x7ff00000, RZ, 0xc0, !PT ;  /* 0x7ff00000050f7812 */ /* 0x000fc800078ec0ff */
[----:B------:R-:W-:-:S03]  /*0480*/  ISETP.GE.U32.AND P1, PT, R12, R15, PT ;  /* 0x0000000f0c00720c */ /* 0x000fc60003f26070 */
[----:B------:R-:W-:Y:S01]  /*0490*/  DFMA R16, R10, R16, R10 ;  /* 0x000000100a10722b */ /* 0x000fe2000000000a */
[----:B------:R-:W-:Y:S01]  /*04a0*/  SEL R11, R13, 0x63400000, !P1 ;  /* 0x634000000d0b7807 */ /* 0x000fe20004800000 */
[----:B------:R-:W-:-:S03]  /*04b0*/  IMAD.MOV.U32 R10, RZ, RZ, R6 ;  /* 0x000000ffff0a7224 */ /* 0x000fc600078e0006 */
[----:B------:R-:W-:-:S03]  /*04c0*/  LOP3.LUT R11, R11, 0x800fffff, R7, 0xf8, !PT ;  /* 0x800fffff0b0b7812 */ /* 0x000fc600078ef807 */
[----:B------:R-:W-:-:S03]  /*04d0*/  DFMA R20, R16, -R2, 1 ;  /* 0x3ff000001014742b */ /* 0x000fc60000000802 */
[----:B------:R-:W-:-:S05]  /*04e0*/  @!P2 DFMA R10, R10, 2, -R18 ;  /* 0x400000000a0aa82b */ /* 0x000fca0000000812 */
[----:B------:R-:W-:Y:S01]  /*04f0*/  DFMA R16, R16, R20, R16 ;  /* 0x000000141010722b */ /* 0x000fe20000000010 */
[----:B------:R-:W-:Y:S02]  /*0500*/  IMAD.MOV.U32 R21, RZ, RZ, R12 ;  /* 0x000000ffff157224 */ /* 0x000fe400078e000c */
[----:B------:R-:W-:Y:S01]  /*0510*/  IMAD.MOV.U32 R20, RZ, RZ, R15 ;  /* 0x000000ffff147224 */ /* 0x000fe200078e000f */
[----:B------:R-:W-:Y:S02]  /*0520*/  @!P0 LOP3.LUT R20, R3, 0x7ff00000, RZ, 0xc0, !PT ;  /* 0x7ff0000003148812 */ /* 0x000fe400078ec0ff */
[----:B------:R-:W-:Y:S02]  /*0530*/  @!P2 LOP3.LUT R21, R11, 0x7ff00000, RZ, 0xc0, !PT ;  /* 0x7ff000000b15a812 */ /* 0x000fe400078ec0ff */
[----:B------:R-:W-:Y:S01]  /*0540*/  DMUL R18, R16, R10 ;  /* 0x0000000a10127228 */ /* 0x000fe20000000000 */
[----:B------:R-:W-:Y:S02]  /*0550*/  VIADD R23, R20, 0xffffffff ;  /* 0xffffffff14177836 */ /* 0x000fe40000000000 */
[----:B------:R-:W-:-:S05]  /*0560*/  VIADD R22, R21, 0xffffffff ;  /* 0xffffffff15167836 */ /* 0x000fca0000000000 */
[----:B------:R-:W-:Y:S01]  /*0570*/  DFMA R14, R18, -R2, R10 ;  /* 0x80000002120e722b */ /* 0x000fe2000000000a */
[----:B------:R-:W-:-:S04]  /*0580*/  ISETP.GT.U32.AND P0, PT, R22, 0x7feffffe, PT ;  /* 0x7feffffe1600780c */ /* 0x000fc80003f04070 */
[----:B------:R-:W-:-:S03]  /*0590*/  ISETP.GT.U32.OR P0, PT, R23, 0x7feffffe, P0 ;  /* 0x7feffffe1700780c */ /* 0x000fc60000704470 */
[----:B------:R-:W-:-:S10]  /*05a0*/  DFMA R14, R16, R14, R18 ;  /* 0x0000000e100e722b */ /* 0x000fd40000000012 */
[----:B------:R-:W-:Y:S05]  /*05b0*/  @P0 BRA `(.L_x_14) ;  /* 0x00000000006c0947 */ /* 0x000fea0003800000 */
[----:B------:R-:W-:-:S04]  /*05c0*/  LOP3.LUT R7, R5, 0x7ff00000, RZ, 0xc0, !PT ;  /* 0x7ff0000005077812 */ /* 0x000fc800078ec0ff */
[CC--:B------:R-:W-:Y:S02]  /*05d0*/  VIADDMNMX R6, R12.reuse, -R7.reuse, 0xb9600000, !PT ;  /* 0xb96000000c067446 */ /* 0x0c0fe40007800907 */
[----:B------:R-:W-:Y:S02]  /*05e0*/  ISETP.GE.U32.AND P0, PT, R12, R7, PT ;  /* 0x000000070c00720c */ /* 0x000fe40003f06070 */
[----:B------:R-:W-:Y:S02]  /*05f0*/  VIMNMX R6, PT, PT, R6, 0x46a00000, PT ;  /* 0x46a0000006067848 */ /* 0x000fe40003fe0100 */
[----:B------:R-:W-:-:S05]  /*0600*/  SEL R13, R13, 0x63400000, !P0 ;  /* 0x634000000d0d7807 */ /* 0x000fca0004000000 */
[----:B------:R-:W-:Y:S02]  /*0610*/  IMAD.IADD R16, R6, 0x1, -R13 ;  /* 0x0000000106107824 */ /* 0x000fe400078e0a0d */
[----:B------:R-:W-:Y:S02]  /*0620*/  IMAD.MOV.U32 R6, RZ, RZ, RZ ;  /* 0x000000ffff067224 */ /* 0x000fe400078e00ff */
[----:B------:R-:W-:-:S06]  /*0630*/  VIADD R7, R16, 0x7fe00000 ;  /* 0x7fe0000010077836 */ /* 0x000fcc0000000000 */
[----:B------:R-:W-:-:S10]  /*0640*/  DMUL R12, R14, R6 ;  /* 0x000000060e0c7228 */ /* 0x000fd40000000000 */
[----:B------:R-:W-:-:S13]  /*0650*/  FSETP.GTU.AND P0, PT, |R13|, 1.469367938527859385e-39, PT ;  /* 0x001000000d00780b */ /* 0x000fda0003f0c200 */
[----:B------:R-:W-:Y:S05]  /*0660*/  @P0 BRA `(.L_x_15) ;  /* 0x0000000000940947 */ /* 0x000fea0003800000 */
[----:B------:R-:W-:Y:S01]  /*0670*/  DFMA R2, R14, -R2, R10 ;  /* 0x800000020e02722b */ /* 0x000fe2000000000a */
[----:B------:R-:W-:-:S09]  /*0680*/  IMAD.MOV.U32 R6, RZ, RZ, RZ ;  /* 0x000000ffff067224 */ /* 0x000fd200078e00ff */
[C---:B------:R-:W-:Y:S02]  /*0690*/  FSETP.NEU.AND P0, PT, R3.reuse, RZ, PT ;  /* 0x000000ff0300720b */ /* 0x040fe40003f0d000 */
[----:B------:R-:W-:-:S04]  /*06a0*/  LOP3.LUT R5, R3, 0x80000000, R5, 0x48, !PT ;  /* 0x8000000003057812 */ /* 0x000fc800078e4805 */
[----:B------:R-:W-:-:S07]  /*06b0*/  LOP3.LUT R7, R5, R7, RZ, 0xfc, !PT ;  /* 0x0000000705077212 */ /* 0x000fce00078efcff */
[----:B------:R-:W-:Y:S05]  /*06c0*/  @!P0 BRA `(.L_x_15) ;  /* 0x00000000007c8947 */ /* 0x000fea0003800000 */
[----:B------:R-:W-:Y:S01]  /*06d0*/  IMAD.MOV R3, RZ, RZ, -R16 ;  /* 0x000000ffff037224 */ /* 0x000fe200078e0a10 */
[----:B------:R-:W-:Y:S01]  /*06e0*/  DMUL.RP R6, R14, R6 ;  /* 0x000000060e067228 */ /* 0x000fe20000008000 */
[----:B------:R-:W-:-:S06]  /*06f0*/  IMAD.MOV.U32 R2, RZ, RZ, RZ ;  /* 0x000000ffff027224 */ /* 0x000fcc00078e00ff */
[----:B------:R-:W-:-:S03]  /*0700*/  DFMA R2, R12, -R2, R14 ;  /* 0x800000020c02722b */ /* 0x000fc6000000000e */
[----:B------:R-:W-:-:S03]  /*0710*/  LOP3.LUT R5, R7, R5, RZ, 0x3c, !PT ;  /* 0x0000000507057212 */ /* 0x000fc600078e3cff */
[----:B------:R-:W-:-:S04]  /*0720*/  IADD3 R2, PT, PT, -R16, -0x43300000, RZ ;  /* 0xbcd0000010027810 */ /* 0x000fc80007ffe1ff */
[----:B------:R-:W-:-:S04]  /*0730*/  FSETP.NEU.AND P0, PT, |R3|, R2, PT ;  /* 0x000000020300720b */ /* 0x000fc80003f0d200 */
[----:B------:R-:W-:Y:S02]  /*0740*/  FSEL R12, R6, R12, !P0 ;  /* 0x0000000c060c7208 */ /* 0x000fe40004000000 */
[----:B------:R-:W-:Y:S01]  /*0750*/  FSEL R13, R5, R13, !P0 ;  /* 0x0000000d050d7208 */ /* 0x000fe20004000000 */
[----:B------:R-:W-:Y:S06]  /*0760*/  BRA `(.L_x_15) ;  /* 0x0000000000547947 */ /* 0x000fec0003800000 */
.L_x_14:
[----:B------:R-:W-:-:S14]  /*0770*/  DSETP.NAN.AND P0, PT, R6, R6, PT ;  /* 0x000000060600722a */ /* 0x000fdc0003f08000 */
[----:B------:R-:W-:Y:S05]  /*0780*/  @P0 BRA `(.L_x_16) ;  /* 0x0000000000440947 */ /* 0x000fea0003800000 */
[----:B------:R-:W-:-:S14]  /*0790*/  DSETP.NAN.AND P0, PT, R4, R4, PT ;  /* 0x000000040400722a */ /* 0x000fdc0003f08000 */
[----:B------:R-:W-:Y:S05]  /*07a0*/  @P0 BRA `(.L_x_17) ;  /* 0x0000000000300947 */ /* 0x000fea0003800000 */
[----:B------:R-:W-:Y:S01]  /*07b0*/  ISETP.NE.AND P0, PT, R21, R20, PT ;  /* 0x000000141500720c */ /* 0x000fe20003f05270 */
[----:B------:R-:W-:Y:S02]  /*07c0*/  IMAD.MOV.U32 R12, RZ, RZ, 0x0 ;  /* 0x00000000ff0c7424 */ /* 0x000fe400078e00ff */
[----:B------:R-:W-:-:S10]  /*07d0*/  IMAD.MOV.U32 R13, RZ, RZ, -0x80000 ;  /* 0xfff80000ff0d7424 */ /* 0x000fd400078e00ff */
[----:B------:R-:W-:Y:S05]  /*07e0*/  @!P0 BRA `(.L_x_15) ;  /* 0x0000000000348947 */ /* 0x000fea0003800000 */
[----:B------:R-:W-:Y:S02]  /*07f0*/  ISETP.NE.AND P0, PT, R21, 0x7ff00000, PT ;  /* 0x7ff000001500780c */ /* 0x000fe40003f05270 */
[----:B------:R-:W-:Y:S02]  /*0800*/  LOP3.LUT R13, R7, 0x80000000, R5, 0x48, !PT ;  /* 0x80000000070d7812 */ /* 0x000fe400078e4805 */
[----:B------:R-:W-:-:S13]  /*0810*/  ISETP.EQ.OR P0, PT, R20, RZ, !P0 ;  /* 0x000000ff1400720c */ /* 0x000fda0004702670 */
[----:B------:R-:W-:Y:S01]  /*0820*/  @P0 LOP3.LUT R2, R13, 0x7ff00000, RZ, 0xfc, !PT ;  /* 0x7ff000000d020812 */ /* 0x000fe200078efcff */
[----:B------:R-:W-:Y:S02]  /*0830*/  @!P0 IMAD.MOV.U32 R12, RZ, RZ, RZ ;  /* 0x000000ffff0c8224 */ /* 0x000fe400078e00ff */
[----:B------:R-:W-:Y:S02]  /*0840*/  @P0 IMAD.MOV.U32 R12, RZ, RZ, RZ ;  /* 0x000000ffff0c0224 */ /* 0x000fe400078e00ff */
[----:B------:R-:W-:Y:S01]  /*0850*/  @P0 IMAD.MOV.U32 R13, RZ, RZ, R2 ;  /* 0x000000ffff0d0224 */ /* 0x000fe200078e0002 */
[----:B------:R-:W-:Y:S06]  /*0860*/  BRA `(.L_x_15) ;  /* 0x0000000000147947 */ /* 0x000fec0003800000 */
.L_x_17:
[----:B------:R-:W-:Y:S01]  /*0870*/  LOP3.LUT R13, R5, 0x80000, RZ, 0xfc, !PT ;  /* 0x00080000050d7812 */ /* 0x000fe200078efcff */
[----:B------:R-:W-:Y:S01]  /*0880*/  IMAD.MOV.U32 R12, RZ, RZ, R4 ;  /* 0x000000ffff0c7224 */ /* 0x000fe200078e0004 */
[----:B------:R-:W-:Y:S06]  /*0890*/  BRA `(.L_x_15) ;  /* 0x0000000000087947 */ /* 0x000fec0003800000 */
.L_x_16:
[----:B------:R-:W-:Y:S01]  /*08a0*/  LOP3.LUT R13, R7, 0x80000, RZ, 0xfc, !PT ;  /* 0x00080000070d7812 */ /* 0x000fe200078efcff */
[----:B------:R-:W-:-:S07]  /*08b0*/  IMAD.MOV.U32 R12, RZ, RZ, R6 ;  /* 0x000000ffff0c7224 */ /* 0x000fce00078e0006 */
.L_x_15:
[----:B------:R-:W-:Y:S05]  /*08c0*/  BSYNC.RECONVERGENT B1 ;  /* 0x0000000000017941 */ /* 0x000fea0003800200 */
.L_x_13:
[----:B------:R-:W-:Y:S02]  /*08d0*/  IMAD.MOV.U32 R2, RZ, RZ, R8 ;  /* 0x000000ffff027224 */ /* 0x000fe400078e0008 */
[----:B------:R-:W-:-:S04]  /*08e0*/  IMAD.MOV.U32 R3, RZ, RZ, 0x0 ;  /* 0x00000000ff037424 */ /* 0x000fc800078e00ff */
[----:B------:R-:W-:Y:S05]  /*08f0*/  RET.REL.NODEC R2 `(_Z8tanh_f32PfiS_iii) ;  /* 0xfffffff402c07950 */ /* 0x000fea0003c3ffff */
.L_x_18:
        /* <DEDUP_REMOVED lines=16> */
.L_x_67:


//--------------------- .text._Z16sigmoidDeriv_f32PfiS_iii --------------------------
	.section	.text._Z16sigmoidDeriv_f32PfiS_iii,"ax",@progbits
	.align	128
        .global         _Z16sigmoidDeriv_f32PfiS_iii
        .type           _Z16sigmoidDeriv_f32PfiS_iii,@function
        .size           _Z16sigmoidDeriv_f32PfiS_iii,(.L_x_68 - _Z16sigmoidDeriv_f32PfiS_iii)
        .other          _Z16sigmoidDeriv_f32PfiS_iii,@"STO_CUDA_ENTRY STV_DEFAULT"
_Z16sigmoidDeriv_f32PfiS_iii:
.text._Z16sigmoidDeriv_f32PfiS_iii:
        /* <DEDUP_REMOVED lines=20> */
[----:B------:R-:W-:Y:S01]  /*0140*/  UMOV UR4, 0x3f000000 ;  /* 0x3f00000000047882 */ /* 0x000fe20000000000 */
[----:B------:R-:W-:Y:S01]  /*0150*/  BSSY.RECONVERGENT B1, `(.L_x_19) ;  /* 0x0000011000017945 */ /* 0x000fe20003800200 */
[----:B------:R-:W-:Y:S01]  /*0160*/  IMAD.U32 R9, RZ, RZ, UR4 ;  /* 0x00000004ff097e24 */ /* 0x000fe2000f8e00ff */
[----:B--2---:R-:W-:-:S04]  /*0170*/  FSETP.GEU.AND P0, PT, R4, RZ, PT ;  /* 0x000000ff0400720b */ /* 0x004fc80003f0e000 */
[----:B------:R-:W-:-:S05]  /*0180*/  FSEL R0, -R4, R4, !P0 ;  /* 0x0000000404007208 */ /* 0x000fca0004000100 */
[----:B------:R-:W-:-:S04]  /*0190*/  FADD R0, R0, 1 ;  /* 0x3f80000000007421 */ /* 0x000fc80000000000 */
[----:B------:R-:W-:-:S04]  /*01a0*/  FMUL R6, R0, R0 ;  /* 0x0000000000067220 */ /* 0x000fc80000400000 */
[----:B------:R-:W0:Y:S08]  /*01b0*/  MUFU.RCP R7, R6 ;  /* 0x0000000600077308 */ /* 0x000e300000001000 */
[----:B------:R-:W1:Y:S01]  /*01c0*/  FCHK P0, -R9, R6 ;  /* 0x0000000609007302 */ /* 0x000e620000000100 */
[----:B0-----:R-:W-:-:S04]  /*01d0*/  FFMA R0, -R6, R7, 1 ;  /* 0x3f80000006007423 */ /* 0x001fc80000000107 */
[----:B------:R-:W-:-:S04]  /*01e0*/  FFMA R0, R7, R0, R7 ;  /* 0x0000000007007223 */ /* 0x000fc80000000007 */
[----:B------:R-:W-:-:S04]  /*01f0*/  FFMA R5, R0, -0.5, RZ ;  /* 0xbf00000000057823 */ /* 0x000fc800000000ff */
[----:B------:R-:W-:-:S04]  /*0200*/  FFMA R4, -R6, R5, -0.5 ;  /* 0xbf00000006047423 */ /* 0x000fc80000000105 */
[----:B------:R-:W-:Y:S01]  /*0210*/  FFMA R7, R0, R4, R5 ;  /* 0x0000000400077223 */ /* 0x000fe20000000005 */
[----:B-1----:R-:W-:Y:S06]  /*0220*/  @!P0 BRA `(.L_x_20) ;  /* 0x00000000000c8947 */ /* 0x002fec0003800000 */
[----:B------:R-:W-:-:S07]  /*0230*/  MOV R4, 0x250 ;  /* 0x0000025000047802 */ /* 0x000fce0000000f00 */
[----:B------:R-:W-:Y:S05]  /*0240*/  CALL.REL.NOINC `($__internal_2_$__cuda_sm3x_div_rn_noftz_f32_slowpath) ;  /* 0x0000000000207944 */ /* 0x000fea0003c00000 */
[----:B------:R-:W-:-:S07]  /*0250*/  IMAD.MOV.U32 R7, RZ, RZ, R9 ;  /* 0x000000ffff077224 */ /* 0x000fce00078e0009 */
.L_x_20:
[----:B------:R-:W-:Y:S05]  /*0260*/  BSYNC.RECONVERGENT B1 ;  /* 0x0000000000017941 */ /* 0x000fea0003800200 */
.L_x_19:
[----:B------:R-:W0:Y:S01]  /*0270*/  LDC.64 R4, c[0x0][0x390] ;  /* 0x0000e400ff047b82 */ /* 0x000e220000000a00 */
[----:B------:R-:W1:Y:S02]  /*0280*/  LDCU UR4, c[0x0][0x398] ;  /* 0x00007300ff0477ac */ /* 0x000e640008000800 */
[----:B-1----:R-:W-:-:S04]  /*0290*/  IMAD R3, R2, UR4, R3 ;  /* 0x0000000402037c24 */ /* 0x002fc8000f8e0203 */
[----:B0-----:R-:W-:-:S05]  /*02a0*/  IMAD.WIDE R2, R3, 0x4, R4 ;  /* 0x0000000403027825 */ /* 0x001fca00078e0204 */
[----:B------:R-:W-:Y:S01]  /*02b0*/  STG.E desc[UR6][R2.64], R7 ;  /* 0x0000000702007986 */ /* 0x000fe2000c101906 */
[----:B------:R-:W-:Y:S05]  /*02c0*/  EXIT ;  /* 0x000000000000794d */ /* 0x000fea0003800000 */
        .weak           $__internal_2_$__cuda_sm3x_div_rn_noftz_f32_slowpath
        .type           $__internal_2_$__cuda_sm3x_div_rn_noftz_f32_slowpath,@function
        .size           $__internal_2_$__cuda_sm3x_div_rn_noftz_f32_slowpath,(.L_x_68 - $__internal_2_$__cuda_sm3x_div_rn_noftz_f32_slowpath)
$__internal_2_$__cuda_sm3x_div_rn_noftz_f32_slowpath:
[--C-:B------:R-:W-:Y:S01]  /*02d0*/  SHF.R.U32.HI R0, RZ, 0x17, R6.reuse ;  /* 0x00000017ff007819 */ /* 0x100fe20000011606 */
[----:B------:R-:W-:Y:S04]  /*02e0*/  BSSY.RECONVERGENT B0, `(.L_x_21) ;  /* 0x000005d000007945 */ /* 0x000fe80003800200 */
[----:B------:R-:W-:Y:S01]  /*02f0*/  BSSY.RELIABLE B2, `(.L_x_22) ;  /* 0x000001b000027945 */ /* 0x000fe20003800100 */
[----:B------:R-:W-:Y:S01]  /*0300*/  IMAD.MOV.U32 R7, RZ, RZ, R6 ;  /* 0x000000ffff077224 */ /* 0x000fe200078e0006 */
[----:B------:R-:W-:-:S05]  /*0310*/  LOP3.LUT R5, R0, 0xff, RZ, 0xc0, !PT ;  /* 0x000000ff00057812 */ /* 0x000fca00078ec0ff */
[----:B------:R-:W-:-:S05]  /*0320*/  VIADD R9, R5, 0xffffffff ;  /* 0xffffffff05097836 */ /* 0x000fca0000000000 */
[----:B------:R-:W-:-:S13]  /*0330*/  ISETP.GT.U32.AND P0, PT, R9, 0xfd, PT ;  /* 0x000000fd0900780c */ /* 0x000fda0003f04070 */
[----:B------:R-:W-:Y:S01]  /*0340*/  @!P0 IMAD.MOV.U32 R8, RZ, RZ, RZ ;  /* 0x000000ffff088224 */ /* 0x000fe200078e00ff */
[----:B------:R-:W-:Y:S06]  /*0350*/  @!P0 BRA `(.L_x_23) ;  /* 0x0000000000508947 */ /* 0x000fec0003800000 */
[----:B------:R-:W-:Y:S01]  /*0360*/  FSETP.GTU.FTZ.AND P0, PT, |R6|, +INF , PT ;  /* 0x7f8000000600780b */ /* 0x000fe20003f1c200 */
[----:B------:R-:W-:-:S12]  /*0370*/  IMAD.MOV.U32 R0, RZ, RZ, R6 ;  /* 0x000000ffff007224 */ /* 0x000fd800078e0006 */
[----:B------:R-:W-:Y:S05]  /*0380*/  @P0 BREAK.RELIABLE B2 ;  /* 0x0000000000020942 */ /* 0x000fea0003800100 */
[----:B------:R-:W-:Y:S05]  /*0390*/  @P0 BRA `(.L_x_24) ;  /* 0x0000000400400947 */ /* 0x000fea0003800000 */
[----:B------:R-:W-:-:S05]  /*03a0*/  IMAD.MOV.U32 R6, RZ, RZ, -0x41000000 ;  /* 0xbf000000ff067424 */ /* 0x000fca00078e00ff */
[----:B------:R-:W-:-:S13]  /*03b0*/  LOP3.LUT P0, RZ, R7, 0x7fffffff, R6, 0xc8, !PT ;  /* 0x7fffffff07ff7812 */ /* 0x000fda000780c806 */
[----:B------:R-:W-:Y:S05]  /*03c0*/  @!P0 BREAK.RELIABLE B2 ;  /* 0x0000000000028942 */ /* 0x000fea0003800100 */
[----:B------:R-:W-:Y:S05]  /*03d0*/  @!P0 BRA `(.L_x_25) ;  /* 0x0000000400288947 */ /* 0x000fea0003800000 */
[----:B------:R-:W-:Y:S02]  /*03e0*/  FSETP.NEU.FTZ.AND P0, PT, |R0|, +INF , PT ;  /* 0x7f8000000000780b */ /* 0x000fe40003f1d200 */
[----:B------:R-:W-:-:S04]  /*03f0*/  LOP3.LUT P1, RZ, R6, 0x7fffffff, RZ, 0xc0, !PT ;  /* 0x7fffffff06ff7812 */ /* 0x000fc8000782c0ff */
[----:B------:R-:W-:-:S13]  /*0400*/  PLOP3.LUT P0, PT, P0, P1, PT, 0x2f, 0xf2 ;  /* 0x0000000000f2781c */ /* 0x000fda0000702577 */
[----:B------:R-:W-:Y:S05]  /*0410*/  @P0 BREAK.RELIABLE B2 ;  /* 0x0000000000020942 */ /* 0x000fea0003800100 */
[----:B------:R-:W-:Y:S05]  /*0420*/  @P0 BRA `(.L_x_26) ;  /* 0x00000004000c0947 */ /* 0x000fea0003800000 */
[----:B------:R-:W-:-:S13]  /*0430*/  LOP3.LUT P0, RZ, R7, 0x7fffffff, RZ, 0xc0, !PT ;  /* 0x7fffffff07ff7812 */ /* 0x000fda000780c0ff */
[----:B------:R-:W-:Y:S05]  /*0440*/  @!P0 BREAK.RELIABLE B2 ;  /* 0x0000000000028942 */ /* 0x000fea0003800100 */
[----:B------:R-:W-:Y:S05]  /*0450*/  @!P0 BRA `(.L_x_27) ;  /* 0x0000000000f48947 */ /* 0x000fea0003800000 */
[----:B------:R-:W-:Y:S01]  /*0460*/  ISETP.GE.AND P0, PT, R9, RZ, PT ;  /* 0x000000ff0900720c */ /* 0x000fe20003f06270 */
[----:B------:R-:W-:-:S12]  /*0470*/  IMAD.MOV.U32 R8, RZ, RZ, RZ ;  /* 0x000000ffff087224 */ /* 0x000fd800078e00ff */
[----:B------:R-:W-:Y:S01]  /*0480*/  @!P0 FFMA R7, R0, 1.84467440737095516160e+19, RZ ;  /* 0x5f80000000078823 */ /* 0x000fe200000000ff */
[----:B------:R-:W-:-:S07]  /*0490*/  @!P0 VIADD R8, R8, 0x40 ;  /* 0x0000004008088836 */ /* 0x000fce0000000000 */
.L_x_23:
[----:B------:R-:W-:Y:S05]  /*04a0*/  BSYNC.RELIABLE B2 ;  /* 0x0000000000027941 */ /* 0x000fea0003800100 */
.L_x_22:
[----:B------:R-:W-:Y:S01]  /*04b0*/  LEA R0, R5, 0xc0800000, 0x17 ;  /* 0xc080000005007811 */ /* 0x000fe200078eb8ff */
[----:B------:R-:W-:Y:S01]  /*04c0*/  UMOV UR4, 0xbf000000 ;  /* 0xbf00000000047882 */ /* 0x000fe20000000000 */
[----:B------:R-:W-:Y:S01]  /*04d0*/  IADD3 R5, PT, PT, R8, 0x7e, -R5 ;  /* 0x0000007e08057810 */ /* 0x000fe20007ffe805 */
[----:B------:R-:W-:Y:S01]  /*04e0*/  UIADD3 UR4, UPT, UPT, UR4, 0x800000, URZ ;  /* 0x0080000004047890 */ /* 0x000fe2000fffe0ff */
[----:B------:R-:W-:Y:S01]  /*04f0*/  BSSY.RECONVERGENT B2, `(.L_x_28) ;  /* 0x0000032000027945 */ /* 0x000fe20003800200 */
[----:B------:R-:W-:-:S04]  /*0500*/  IMAD.IADD R7, R7, 0x1, -R0 ;  /* 0x0000000107077824 */ /* 0x000fc800078e0a00 */
[----:B------:R-:W0:Y:S01]  /*0510*/  MUFU.RCP R0, R7 ;  /* 0x0000000700007308 */ /* 0x000e220000001000 */
[----:B------:R-:W-:-:S04]  /*0520*/  FADD.FTZ R9, -R7, -RZ ;  /* 0x800000ff07097221 */ /* 0x000fc80000010100 */
[----:B0-----:R-:W-:-:S04]  /*0530*/  FFMA R11, R0, R9, 1 ;  /* 0x3f800000000b7423 */ /* 0x001fc80000000009 */
[----:B------:R-:W-:-:S04]  /*0540*/  FFMA R0, R0, R11, R0 ;  /* 0x0000000b00007223 */ /* 0x000fc80000000000 */
[----:B------:R-:W-:-:S04]  /*0550*/  FFMA R6, R0, UR4, RZ ;  /* 0x0000000400067c23 */ /* 0x000fc800080000ff */
[----:B------:R-:W-:-:S04]  /*0560*/  FFMA R11, R9, R6, UR4 ;  /* 0x00000004090b7e23 */ /* 0x000fc80008000006 */
[----:B------:R-:W-:-:S04]  /*0570*/  FFMA R11, R0, R11, R6 ;  /* 0x0000000b000b7223 */ /* 0x000fc80000000006 */
[----:B------:R-:W-:-:S04]  /*0580*/  FFMA R10, R9, R11, UR4 ;  /* 0x00000004090a7e23 */ /* 0x000fc8000800000b */
[----:B------:R-:W-:-:S05]  /*0590*/  FFMA R9, R0, R10, R11 ;  /* 0x0000000a00097223 */ /* 0x000fca000000000b */
[----:B------:R-:W-:-:S04]  /*05a0*/  SHF.R.U32.HI R6, RZ, 0x17, R9 ;  /* 0x00000017ff067819 */ /* 0x000fc80000011609 */
[----:B------:R-:W-:-:S05]  /*05b0*/  LOP3.LUT R6, R6, 0xff, RZ, 0xc0, !PT ;  /* 0x000000ff06067812 */ /* 0x000fca00078ec0ff */
[----:B------:R-:W-:-:S04]  /*05c0*/  IMAD.IADD R8, R6, 0x1, R5 ;  /* 0x0000000106087824 */ /* 0x000fc800078e0205 */
[----:B------:R-:W-:-:S05]  /*05d0*/  VIADD R6, R8, 0xffffffff ;  /* 0xffffffff08067836 */ /* 0x000fca0000000000 */
[----:B------:R-:W-:-:S13]  /*05e0*/  ISETP.GE.U32.AND P0, PT, R6, 0xfe, PT ;  /* 0x000000fe0600780c */ /* 0x000fda0003f06070 */
[----:B------:R-:W-:Y:S05]  /*05f0*/  @!P0 BRA `(.L_x_29) ;  /* 0x0000000000808947 */ /* 0x000fea0003800000 */
[----:B------:R-:W-:-:S13]  /*0600*/  ISETP.GT.AND P0, PT, R8, 0xfe, PT ;  /* 0x000000fe0800780c */ /* 0x000fda0003f04270 */
[----:B------:R-:W-:Y:S05]  /*0610*/  @P0 BRA `(.L_x_30) ;  /* 0x00000000006c0947 */ /* 0x000fea0003800000 */
[----:B------:R-:W-:-:S13]  /*0620*/  ISETP.GE.AND P0, PT, R8, 0x1, PT ;  /* 0x000000010800780c */ /* 0x000fda0003f06270 */
[----:B------:R-:W-:Y:S05]  /*0630*/  @P0 BRA `(.L_x_31) ;  /* 0x0000000000740947 */ /* 0x000fea0003800000 */
[----:B------:R-:W-:Y:S02]  /*0640*/  ISETP.GE.AND P0, PT, R8, -0x18, PT ;  /* 0xffffffe80800780c */ /* 0x000fe40003f06270 */
[----:B------:R-:W-:-:S11]  /*0650*/  LOP3.LUT R9, R9, 0x80000000, RZ, 0xc0, !PT ;  /* 0x8000000009097812 */ /* 0x000fd600078ec0ff */
[----:B------:R-:W-:Y:S05]  /*0660*/  @!P0 BRA `(.L_x_31) ;  /* 0x0000000000688947 */ /* 0x000fea0003800000 */
[-CC-:B------:R-:W-:Y:S01]  /*0670*/  FFMA.RZ R5, R0, R10.reuse, R11.reuse ;  /* 0x0000000a00057223 */ /* 0x180fe2000000c00b */
[C---:B------:R-:W-:Y:S01]  /*0680*/  VIADD R7, R8.reuse, 0x20 ;  /* 0x0000002008077836 */ /* 0x040fe20000000000 */
[C---:B------:R-:W-:Y:S02]  /*0690*/  ISETP.NE.AND P2, PT, R8.reuse, RZ, PT ;  /* 0x000000ff0800720c */ /* 0x040fe40003f45270 */
[----:B------:R-:W-:Y:S01]  /*06a0*/  ISETP.NE.AND P1, PT, R8, RZ, PT ;  /* 0x000000ff0800720c */ /* 0x000fe20003f25270 */
[----:B------:R-:W-:Y:S01]  /*06b0*/  IMAD.MOV R8, RZ, RZ, -R8 ;  /* 0x000000ffff087224 */ /* 0x000fe200078e0a08 */
[----:B------:R-:W-:Y:S01]  /*06c0*/  LOP3.LUT R6, R5, 0x7fffff, RZ, 0xc0, !PT ;  /* 0x007fffff05067812 */ /* 0x000fe200078ec0ff */
[CCC-:B------:R-:W-:Y:S01]  /*06d0*/  FFMA.RP R5, R0.reuse, R10.reuse, R11.reuse ;  /* 0x0000000a00057223 */ /* 0x1c0fe2000000800b */
[----:B------:R-:W-:Y:S02]  /*06e0*/  FFMA.RM R0, R0, R10, R11 ;  /* 0x0000000a00007223 */ /* 0x000fe4000000400b */
[----:B------:R-:W-:-:S03]  /*06f0*/  LOP3.LUT R6, R6, 0x800000, RZ, 0xfc, !PT ;  /* 0x0080000006067812 */ /* 0x000fc600078efcff */
[----:B------:R-:W-:Y:S02]  /*0700*/  FSETP.NEU.FTZ.AND P0, PT, R5, R0, PT ;  /* 0x000000000500720b */ /* 0x000fe40003f1d000 */
[----:B------:R-:W-:Y:S02]  /*0710*/  SHF.L.U32 R7, R6, R7, RZ ;  /* 0x0000000706077219 */ /* 0x000fe400000006ff */
[----:B------:R-:W-:Y:S02]  /*0720*/  SEL R5, R8, RZ, P2 ;  /* 0x000000ff08057207 */ /* 0x000fe40001000000 */
[----:B------:R-:W-:Y:S02]  /*0730*/  ISETP.NE.AND P1, PT, R7, RZ, P1 ;  /* 0x000000ff0700720c */ /* 0x000fe40000f25270 */
[----:B------:R-:W-:Y:S02]  /*0740*/  SHF.R.U32.HI R5, RZ, R5, R6 ;  /* 0x00000005ff057219 */ /* 0x000fe40000011606 */
[----:B------:R-:W-:-:S02]  /*0750*/  PLOP3.LUT P0, PT, P0, P1, PT, 0xf8, 0x8f ;  /* 0x00000000008f781c */ /* 0x000fc40000703f70 */
[----:B------:R-:W-:Y:S02]  /*0760*/  SHF.R.U32.HI R7, RZ, 0x1, R5 ;  /* 0x00000001ff077819 */ /* 0x000fe40000011605 */
[----:B------:R-:W-:-:S04]  /*0770*/  SEL R0, RZ, 0x1, !P0 ;  /* 0x00000001ff007807 */ /* 0x000fc80004000000 */
[----:B------:R-:W-:-:S04]  /*0780*/  LOP3.LUT R0, R0, 0x1, R7, 0xf8, !PT ;  /* 0x0000000100007812 */ /* 0x000fc800078ef807 */
[----:B------:R-:W-:-:S05]  /*0790*/  LOP3.LUT R0, R0, R5, RZ, 0xc0, !PT ;  /* 0x0000000500007212 */ /* 0x000fca00078ec0ff */
[----:B------:R-:W-:-:S05]  /*07a0*/  IMAD.IADD R0, R7, 0x1, R0 ;  /* 0x0000000107007824 */ /* 0x000fca00078e0200 */
[----:B------:R-:W-:Y:S01]  /*07b0*/  LOP3.LUT R9, R0, R9, RZ, 0xfc, !PT ;  /* 0x0000000900097212 */ /* 0x000fe200078efcff */
[----:B------:R-:W-:Y:S06]  /*07c0*/  BRA `(.L_x_31) ;  /* 0x0000000000107947 */ /* 0x000fec0003800000 */
.L_x_30:
[----:B------:R-:W-:-:S04]  /*07d0*/  LOP3.LUT R9, R9, 0x80000000, RZ, 0xc0, !PT ;  /* 0x8000000009097812 */ /* 0x000fc800078ec0ff */
[----:B------:R-:W-:Y:S01]  /*07e0*/  LOP3.LUT R9, R9, 0x7f800000, RZ, 0xfc, !PT ;  /* 0x7f80000009097812 */ /* 0x000fe200078efcff */
[----:B------:R-:W-:Y:S06]  /*07f0*/  BRA `(.L_x_31) ;  /* 0x0000000000047947 */ /* 0x000fec0003800000 */
.L_x_29:
[----:B------:R-:W-:-:S07]  /*0800*/  IMAD R9, R5, 0x800000, R9 ;  /* 0x0080000005097824 */ /* 0x000fce00078e0209 */
.L_x_31:
[----:B------:R-:W-:Y:S05]  /*0810*/  BSYNC.RECONVERGENT B2 ;  /* 0x0000000000027941 */ /* 0x000fea0003800200 */
.L_x_28:
[----:B------:R-:W-:Y:S05]  /*0820*/  BRA `(.L_x_32) ;  /* 0x0000000000207947 */ /* 0x000fea0003800000 */
.L_x_27:
[----:B------:R-:W-:-:S04]  /*0830*/  LOP3.LUT R6, R7, 0x80000000, R6, 0x48, !PT ;  /* 0x8000000007067812 */ /* 0x000fc800078e4806 */
[----:B------:R-:W-:Y:S01]  /*0840*/  LOP3.LUT R9, R6, 0x7f800000, RZ, 0xfc, !PT ;  /* 0x7f80000006097812 */ /* 0x000fe200078efcff */
[----:B------:R-:W-:Y:S06]  /*0850*/  BRA `(.L_x_32) ;  /* 0x0000000000147947 */ /* 0x000fec0003800000 */
.L_x_26:
[----:B------:R-:W-:Y:S01]  /*0860*/  LOP3.LUT R9, R7, 0x80000000, R6, 0x48, !PT ;  /* 0x8000000007097812 */ /* 0x000fe200078e4806 */
[----:B------:R-:W-:Y:S06]  /*0870*/  BRA `(.L_x_32) ;  /* 0x00000000000c7947 */ /* 0x000fec0003800000 */
.L_x_25:
[----:B------:R-:W0:Y:S01]  /*0880*/  MUFU.RSQ R9, -QNAN ;  /* 0xffc0000000097908 */ /* 0x000e220000001400 */
[----:B------:R-:W-:Y:S05]  /*0890*/  BRA `(.L_x_32) ;  /* 0x0000000000047947 */ /* 0x000fea0003800000 */
.L_x_24:
[----:B------:R-:W-:-:S07]  /*08a0*/  FADD.FTZ R9, R0, -0.5 ;  /* 0xbf00000000097421 */ /* 0x000fce0000010000 */
.L_x_32:
[----:B------:R-:W-:Y:S05]  /*08b0*/  BSYNC.RECONVERGENT B0 ;  /* 0x0000000000007941 */ /* 0x000fea0003800200 */
.L_x_21:
[----:B------:R-:W-:-:S04]  /*08c0*/  IMAD.MOV.U32 R5, RZ, RZ, 0x0 ;  /* 0x00000000ff057424 */ /* 0x000fc800078e00ff */
[----:B0-----:R-:W-:Y:S05]  /*08d0*/  RET.REL.NODEC R4 `(_Z16sigmoidDeriv_f32PfiS_iii) ;  /* 0xfffffff404c87950 */ /* 0x001fea0003c3ffff */
.L_x_33:
        /* <DEDUP_REMOVED lines=10> */
.L_x_68:


//--------------------- .text._Z11sigmoid_f32PfiS_iii --------------------------
	.section	.text._Z11sigmoid_f32PfiS_iii,"ax",@progbits
	.align	128
        .global         _Z11sigmoid_f32PfiS_iii
        .type           _Z11sigmoid_f32PfiS_iii,@function
        .size           _Z11sigmoid_f32PfiS_iii,(.L_x_69 - _Z11sigmoid_f32PfiS_iii)
        .other          _Z11sigmoid_f32PfiS_iii,@"STO_CUDA_ENTRY STV_DEFAULT"
_Z11sigmoid_f32PfiS_iii:
.text._Z11sigmoid_f32PfiS_iii:
        /* <DEDUP_REMOVED lines=28> */
[----:B------:R-:W-:Y:S02]  /*01c0*/  DFMA R12, R6, R6, R6 ;  /* 0x00000006060c722b */ /* 0x000fe40000000006 */
[----:B------:R-:W0:Y:S06]  /*01d0*/  F2F.F64.F32 R6, R8 ;  /* 0x0000000800067310 */ /* 0x000e2c0000201800 */
[----:B------:R-:W-:-:S08]  /*01e0*/  DFMA R12, R10, R12, R10 ;  /* 0x0000000c0a0c722b */ /* 0x000fd0000000000a */
[----:B------:R-:W-:Y:S02]  /*01f0*/  DFMA R2, -R4, R12, 1 ;  /* 0x3ff000000402742b */ /* 0x000fe4000000010c */
[----:B0-----:R-:W-:-:S06]  /*0200*/  DMUL R6, R6, 0.5 ;  /* 0x3fe0000006067828 */ /* 0x001fcc0000000000 */
[----:B------:R-:W-:-:S04]  /*0210*/  DFMA R2, R12, R2, R12 ;  /* 0x000000020c02722b */ /* 0x000fc8000000000c */
[----:B------:R-:W-:-:S04]  /*0220*/  FSETP.GEU.AND P1, PT, |R7|, 6.5827683646048100446e-37, PT ;  /* 0x036000000700780b */ /* 0x000fc80003f2e200 */
[----:B------:R-:W-:-:S08]  /*0230*/  DMUL R10, R6, R2 ;  /* 0x00000002060a7228 */ /* 0x000fd00000000000 */
[----:B------:R-:W-:-:S08]  /*0240*/  DFMA R12, -R4, R10, R6 ;  /* 0x0000000a040c722b */ /* 0x000fd00000000106 */
[----:B------:R-:W-:-:S10]  /*0250*/  DFMA R2, R2, R12, R10 ;  /* 0x0000000c0202722b */ /* 0x000fd4000000000a */
[----:B------:R-:W-:-:S05]  /*0260*/  FFMA R10, RZ, R5, R3 ;  /* 0x00000005ff0a7223 */ /* 0x000fca0000000003 */
[----:B------:R-:W-:-:S13]  /*0270*/  FSETP.GT.AND P0, PT, |R10|, 1.469367938527859385e-39, PT ;  /* 0x001000000a00780b */ /* 0x000fda0003f04200 */
[----:B------:R-:W-:Y:S05]  /*0280*/  @P0 BRA P1, `(.L_x_35) ;  /* 0x0000000000100947 */ /* 0x000fea0000800000 */
[----:B------:R-:W-:-:S07]  /*0290*/  MOV R8, 0x2b0 ;  /* 0x000002b000087802 */ /* 0x000fce0000000f00 */
[----:B------:R-:W-:Y:S05]  /*02a0*/  CALL.REL.NOINC `($__internal_3_$__cuda_sm20_div_rn_f64_full) ;  /* 0x00000000002c7944 */ /* 0x000fea0003c00000 */
[----:B------:R-:W-:Y:S02]  /*02b0*/  IMAD.MOV.U32 R2, RZ, RZ, R12 ;  /* 0x000000ffff027224 */ /* 0x000fe400078e000c */
[----:B------:R-:W-:-:S07]  /*02c0*/  IMAD.MOV.U32 R3, RZ, RZ, R13 ;  /* 0x000000ffff037224 */ /* 0x000fce00078e000d */
.L_x_35:
[----:B------:R-:W-:Y:S05]  /*02d0*/  BSYNC.RECONVERGENT B0 ;  /* 0x0000000000007941 */ /* 0x000fea0003800200 */
.L_x_34:
[----:B------:R-:W0:Y:S01]  /*02e0*/  LDC.64 R4, c[0x0][0x390] ;  /* 0x0000e400ff047b82 */ /* 0x000e220000000a00 */
[----:B------:R-:W1:Y:S01]  /*02f0*/  LDCU UR6, c[0x0][0x398] ;  /* 0x00007300ff0677ac */ /* 0x000e620008000800 */
[----:B------:R-:W-:-:S10]  /*0300*/  DADD R2, -R2, 0.5 ;  /* 0x3fe0000002027429 */ /* 0x000fd40000000100 */
[----:B------:R-:W2:Y:S01]  /*0310*/  F2F.F32.F64 R3, R2 ;  /* 0x0000000200037310 */ /* 0x000ea20000301000 */
[----:B-1----:R-:W-:-:S04]  /*0320*/  IMAD R9, R0, UR6, R9 ;  /* 0x0000000600097c24 */ /* 0x002fc8000f8e0209 */
[----:B0-----:R-:W-:-:S05]  /*0330*/  IMAD.WIDE R4, R9, 0x4, R4 ;  /* 0x0000000409047825 */ /* 0x001fca00078e0204 */
[----:B--2---:R-:W-:Y:S01]  /*0340*/  STG.E desc[UR4][R4.64], R3 ;  /* 0x0000000304007986 */ /* 0x004fe2000c101904 */
[----:B------:R-:W-:Y:S05]  /*0350*/  EXIT ;  /* 0x000000000000794d */ /* 0x000fea0003800000 */
        .weak           $__internal_3_$__cuda_sm20_div_rn_f64_full
        .type           $__internal_3_$__cuda_sm20_div_rn_f64_full,@function
        .size           $__internal_3_$__cuda_sm20_div_rn_f64_full,(.L_x_69 - $__internal_3_$__cuda_sm20_div_rn_f64_full)
$__internal_3_$__cuda_sm20_div_rn_f64_full:
        /* <DEDUP_REMOVED lines=67> */
.L_x_37:
        /* <DEDUP_REMOVED lines=16> */
.L_x_40:
[----:B------:R-:W-:Y:S01]  /*0890*/  LOP3.LUT R13, R5, 0x80000, RZ, 0xfc, !PT ;  /* 0x00080000050d7812 */ /* 0x000fe200078efcff */
[----:B------:R-:W-:Y:S01]  /*08a0*/  IMAD.MOV.U32 R12, RZ, RZ, R4 ;  /* 0x000000ffff0c7224 */ /* 0x000fe200078e0004 */
[----:B------:R-:W-:Y:S06]  /*08b0*/  BRA `(.L_x_38) ;  /* 0x0000000000087947 */ /* 0x000fec0003800000 */
.L_x_39:
[----:B------:R-:W-:Y:S01]  /*08c0*/  LOP3.LUT R13, R7, 0x80000, RZ, 0xfc, !PT ;  /* 0x00080000070d7812 */ /* 0x000fe200078efcff */
[----:B------:R-:W-:-:S07]  /*08d0*/  IMAD.MOV.U32 R12, RZ, RZ, R6 ;  /* 0x000000ffff0c7224 */ /* 0x000fce00078e0006 */
.L_x_38:
[----:B------:R-:W-:Y:S05]  /*08e0*/  BSYNC.RECONVERGENT B1 ;  /* 0x0000000000017941 */ /* 0x000fea0003800200 */
.L_x_36:
[----:B------:R-:W-:Y:S02]  /*08f0*/  IMAD.MOV.U32 R2, RZ, RZ, R8 ;  /* 0x000000ffff027224 */ /* 0x000fe400078e0008 */
[----:B------:R-:W-:-:S04]  /*0900*/  IMAD.MOV.U32 R3, RZ, RZ, 0x0 ;  /* 0x00000000ff037424 */ /* 0x000fc800078e00ff */
[----:B------:R-:W-:Y:S05]  /*0910*/  RET.REL.NODEC R2 `(_Z11sigmoid_f32PfiS_iii) ;  /* 0xfffffff402b87950 */ /* 0x000fea0003c3ffff */
.L_x_41:
        /* <DEDUP_REMOVED lines=14> */
.L_x_69:


//--------------------- .text._Z13x_avpb_py_f32PfifS_ifS_iii --------------------------
	.section	.text._Z13x_avpb_py_f32PfifS_ifS_iii,"ax",@progbits
	.align	128
        .global         _Z13x_avpb_py_f32PfifS_ifS_iii
        .type           _Z13x_avpb_py_f32PfifS_ifS_iii,@function
        .size           _Z13x_avpb_py_f32PfifS_ifS_iii,(.L_x_77 - _Z13x_avpb_py_f32PfifS_ifS_iii)
        .other          _Z13x_avpb_py_f32PfifS_ifS_iii,@"STO_CUDA_ENTRY STV_DEFAULT"
_Z13x_avpb_py_f32PfifS_ifS_iii:
.text._Z13x_avpb_py_f32PfifS_ifS_iii:
        /* <DEDUP_REMOVED lines=15> */
[----:B------:R-:W1:Y:S01]  /*00f0*/  LDCU.64 UR6, c[0x0][0x388] ;  /* 0x00007100ff0677ac */ /* 0x000e620008000a00 */
[----:B------:R-:W2:Y:S06]  /*0100*/  LDCU UR8, c[0x0][0x3a8] ;  /* 0x00007500ff0877ac */ /* 0x000eac0008000800 */
[----:B------:R-:W3:Y:S01]  /*0110*/  LDC.64 R6, c[0x0][0x390] ;  /* 0x0000e400ff067b82 */ /* 0x000ee20000000a00 */
[----:B------:R-:W4:Y:S07]  /*0120*/  LDCU.64 UR4, c[0x0][0x358] ;  /* 0x00006b00ff0477ac */ /* 0x000f2e0008000a00 */
[----:B------:R-:W5:Y:S01]  /*0130*/  LDC.64 R4, c[0x0][0x380] ;  /* 0x0000e000ff047b82 */ /* 0x000f620000000a00 */
[----:B-1----:R-:W-:-:S07]  /*0140*/  IMAD R13, R0, UR6, R11 ;  /* 0x00000006000d7c24 */ /* 0x002fce000f8e020b */
[----:B------:R-:W1:Y:S01]  /*0150*/  LDC.64 R8, c[0x0][0x3a0] ;  /* 0x0000e800ff087b82 */ /* 0x000e620000000a00 */
[C-C-:B0-----:R-:W-:Y:S02]  /*0160*/  IMAD R15, R0.reuse, R2, R11.reuse ;  /* 0x00000002000f7224 */ /* 0x141fe400078e020b */
[----:B--2---:R-:W-:Y:S02]  /*0170*/  IMAD R11, R0, UR8, R11 ;  /* 0x00000008000b7c24 */ /* 0x004fe4000f8e020b */
[----:B---3--:R-:W-:-:S06]  /*0180*/  IMAD.WIDE R6, R15, 0x4, R6 ;  /* 0x000000040f067825 */ /* 0x008fcc00078e0206 */
[----:B----4-:R-:W2:Y:S01]  /*0190*/  LDG.E R6, desc[UR4][R6.64] ;  /* 0x0000000406067981 */ /* 0x010ea2000c1e1900 */
[----:B-----5:R-:W-:-:S06]  /*01a0*/  IMAD.WIDE R4, R13, 0x4, R4 ;  /* 0x000000040d047825 */ /* 0x020fcc00078e0204 */
[----:B------:R-:W3:Y:S01]  /*01b0*/  LDG.E R4, desc[UR4][R4.64] ;  /* 0x0000000404047981 */ /* 0x000ee2000c1e1900 */
[----:B-1----:R-:W-:-:S05]  /*01c0*/  IMAD.WIDE R8, R11, 0x4, R8 ;  /* 0x000000040b087825 */ /* 0x002fca00078e0208 */
[----:B------:R-:W3:Y:S01]  /*01d0*/  LDG.E R11, desc[UR4][R8.64] ;  /* 0x00000004080b7981 */ /* 0x000ee2000c1e1900 */
[----:B--2---:R-:W-:-:S04]  /*01e0*/  FFMA R3, R6, UR7, R3 ;  /* 0x0000000706037c23 */ /* 0x004fc80008000003 */
[----:B---3--:R-:W-:-:S05]  /*01f0*/  FFMA R3, R4, R3, R11 ;  /* 0x0000000304037223 */ /* 0x008fca000000000b */
[----:B------:R-:W-:Y:S01]  /*0200*/  STG.E desc[UR4][R8.64], R3 ;  /* 0x0000000308007986 */ /* 0x000fe2000c101904 */
[----:B------:R-:W-:Y:S05]  /*0210*/  EXIT ;  /* 0x000000000000794d */ /* 0x000fea0003800000 */
.L_x_42:
        /* <DEDUP_REMOVED lines=14> */
.L_x_77:


//--------------------- .text._Z13x_avpb_py_i32PiiiS_iiS_iii --------------------------
	.section	.text._Z13x_avpb_py_i32PiiiS_iiS_iii,"ax",@progbits
	.align	128
        .global         _Z13x_avpb_py_i32PiiiS_iiS_iii
        .type           _Z13x_avpb_py_i32PiiiS_iiS_iii,@function
        .size           _Z13x_avpb_py_i32PiiiS_iiS_iii,(.L_x_78 - _Z13x_avpb_py_i32PiiiS_iiS_iii)
        .other          _Z13x_avpb_py_i32PiiiS_iiS_iii,@"STO_CUDA_ENTRY STV_DEFAULT"
_Z13x_avpb_py_i32PiiiS_iiS_iii:
.text._Z13x_avpb_py_i32PiiiS_iiS_iii:
        /* <DEDUP_REMOVED lines=30> */
[----:B--2---:R-:W-:-:S04]  /*01e0*/  IMAD R3, R6, UR7, R3 ;  /* 0x0000000706037c24 */ /* 0x004fc8000f8e0203 */
[----:B---3--:R-:W-:-:S05]  /*01f0*/  IMAD R3, R4, R3, R0 ;  /* 0x0000000304037224 */ /* 0x008fca00078e0200 */
[----:B------:R-:W-:Y:S01]  /*0200*/  STG.E desc[UR4][R8.64], R3 ;  /* 0x0000000308007986 */ /* 0x000fe2000c101904 */
[----:B------:R-:W-:Y:S05]  /*0210*/  EXIT ;  /* 0x000000000000794d */ /* 0x000fea0003800000 */
.L_x_43:
        /* <DEDUP_REMOVED lines=14> */
.L_x_78:


//--------------------- .text._Z8xvpy_f32PfiS_iS_iii --------------------------
	.section	.text._Z8xvpy_f32PfiS_iS_iii,"ax",@progbits
	.align	128
        .global         _Z8xvpy_f32PfiS_iS_iii
        .type           _Z8xvpy_f32PfiS_iS_iii,@function
        .size           _Z8xvpy_f32PfiS_iS_iii,(.L_x_79 - _Z8xvpy_f32PfiS_iS_iii)
        .other          _Z8xvpy_f32PfiS_iS_iii,@"STO_CUDA_ENTRY STV_DEFAULT"
_Z8xvpy_f32PfiS_iS_iii:
.text._Z8xvpy_f32PfiS_iS_iii:
        /* <DEDUP_REMOVED lines=16> */
[----:B------:R-:W2:Y:S06]  /*0100*/  LDCU UR7, c[0x0][0x398] ;  /* 0x00007300ff0777ac */ /* 0x000eac0008000800 */
[----:B------:R-:W3:Y:S01]  /*0110*/  LDC.64 R4, c[0x0][0x390] ;  /* 0x0000e400ff047b82 */ /* 0x000ee20000000a00 */
[----:B------:R-:W4:Y:S01]  /*0120*/  LDCU UR8, c[0x0][0x3a8] ;  /* 0x00007500ff0877ac */ /* 0x000f220008000800 */
[----:B------:R-:W5:Y:S06]  /*0130*/  LDCU.64 UR4, c[0x0][0x358] ;  /* 0x00006b00ff0477ac */ /* 0x000f6c0008000a00 */
[----:B------:R-:W3:Y:S01]  /*0140*/  LDC.64 R6, c[0x0][0x3a0] ;  /* 0x0000e800ff067b82 */ /* 0x000ee20000000a00 */
[----:B-1----:R-:W-:-:S02]  /*0150*/  IMAD R11, R9, UR6, R0 ;  /* 0x00000006090b7c24 */ /* 0x002fc4000f8e0200 */
[----:B--2---:R-:W-:Y:S02]  /*0160*/  IMAD R13, R9, UR7, R0 ;  /* 0x00000007090d7c24 */ /* 0x004fe4000f8e0200 */
[----:B0-----:R-:W-:-:S04]  /*0170*/  IMAD.WIDE R2, R11, 0x4, R2 ;  /* 0x000000040b027825 */ /* 0x001fc800078e0202 */
[----:B----4-:R-:W-:Y:S02]  /*0180*/  IMAD R9, R9, UR8, R0 ;  /* 0x0000000809097c24 */ /* 0x010fe4000f8e0200 */
[----:B-----5:R-:W2:Y:S01]  /*0190*/  LDG.E R2, desc[UR4][R2.64] ;  /* 0x0000000402027981 */ /* 0x020ea2000c1e1900 */
[----:B---3--:R-:W-:-:S06]  /*01a0*/  IMAD.WIDE R4, R13, 0x4, R4 ;  /* 0x000000040d047825 */ /* 0x008fcc00078e0204 */
[----:B------:R-:W2:Y:S01]  /*01b0*/  LDG.E R5, desc[UR4][R4.64] ;  /* 0x0000000404057981 */ /* 0x000ea2000c1e1900 */
[----:B------:R-:W-:-:S05]  /*01c0*/  IMAD.WIDE R6, R9, 0x4, R6 ;  /* 0x0000000409067825 */ /* 0x000fca00078e0206 */
[----:B------:R-:W2:Y:S02]  /*01d0*/  LDG.E R9, desc[UR4][R6.64] ;  /* 0x0000000406097981 */ /* 0x000ea4000c1e1900 */
[----:B--2---:R-:W-:-:S05]  /*01e0*/  FFMA R9, R2, R5, R9 ;  /* 0x0000000502097223 */ /* 0x004fca0000000009 */
[----:B------:R-:W-:Y:S01]  /*01f0*/  STG.E desc[UR4][R6.64], R9 ;  /* 0x0000000906007986 */ /* 0x000fe2000c101904 */
[----:B------:R-:W-:Y:S05]  /*0200*/  EXIT ;  /* 0x000000000000794d */ /* 0x000fea0003800000 */
.L_x_44:
        /* <DEDUP_REMOVED lines=15> */
.L_x_79:


//--------------------- .text._Z8xvpy_i32PiiS_iS_iii --------------------------
	.section	.text._Z8xvpy_i32PiiS_iS_iii,"ax",@progbits
	.align	128
        .global         _Z8xvpy_i32PiiS_iS_iii
        .type           _Z8xvpy_i32PiiS_iS_iii,@function
        .size           _Z8xvpy_i32PiiS_iS_iii,(.L_x_80 - _Z8xvpy_i32PiiS_iS_iii)
        .other          _Z8xvpy_i32PiiS_iS_iii,@"STO_CUDA_ENTRY STV_DEFAULT"
_Z8xvpy_i32PiiS_iS_iii:
.text._Z8xvpy_i32PiiS_iS_iii:
        /* <DEDUP_REMOVED lines=30> */
[----:B--2---:R-:W-:-:S05]  /*01e0*/  IMAD R9, R2, R5, R0 ;  /* 0x0000000502097224 */ /* 0x004fca00078e0200 */
[----:B------:R-:W-:Y:S01]  /*01f0*/  STG.E desc[UR4][R6.64], R9 ;  /* 0x0000000906007986 */ /* 0x000fe2000c101904 */
[----:B------:R-:W-:Y:S05]  /*0200*/  EXIT ;  /* 0x000000000000794d */ /* 0x000fea0003800000 */
.L_x_45:
        /* <DEDUP_REMOVED lines=15> */
.L_x_80:


//--------------------- .text._Z10axpb_y_f32fPfifS_iii --------------------------
	.section	.text._Z10axpb_y_f32fPfifS_iii,"ax",@progbits
	.align	128
        .global         _Z10axpb_y_f32fPfifS_iii
        .type           _Z10axpb_y_f32fPfifS_iii,@function
        .size           _Z10axpb_y_f32fPfifS_iii,(.L_x_81 - _Z10axpb_y_f32fPfifS_iii)
        .other          _Z10axpb_y_f32fPfifS_iii,@"STO_CUDA_ENTRY STV_DEFAULT"
_Z10axpb_y_f32fPfifS_iii:
.text._Z10axpb_y_f32fPfifS_iii:
        /* <DEDUP_REMOVED lines=18> */
[----:B------:R-:W4:Y:S01]  /*0120*/  LDCU.64 UR4, c[0x0][0x358] ;  /* 0x00006b00ff0477ac */ /* 0x000f220008000a00 */
[----:B-1----:R-:W-:-:S02]  /*0130*/  IMAD R9, R7, UR6, R0 ;  /* 0x0000000607097c24 */ /* 0x002fc4000f8e0200 */
[----:B--2---:R-:W-:Y:S02]  /*0140*/  IMAD R7, R7, UR8, R0 ;  /* 0x0000000807077c24 */ /* 0x004fe4000f8e0200 */
[----:B0-----:R-:W-:Y:S02]  /*0150*/  IMAD.WIDE R2, R9, 0x4, R2 ;  /* 0x0000000409027825 */ /* 0x001fe400078e0202 */
[----:B------:R-:W0:Y:S04]  /*0160*/  LDC R9, c[0x0][0x380] ;  /* 0x0000e000ff097b82 */ /* 0x000e280000000800 */
[----:B----4-:R-:W0:Y:S01]  /*0170*/  LDG.E R2, desc[UR4][R2.64] ;  /* 0x0000000402027981 */ /* 0x010e22000c1e1900 */
[----:B---3--:R-:W-:-:S05]  /*0180*/  IMAD.WIDE R4, R7, 0x4, R4 ;  /* 0x0000000407047825 */ /* 0x008fca00078e0204 */
[----:B------:R-:W2:Y:S01]  /*0190*/  LDG.E R7, desc[UR4][R4.64] ;  /* 0x0000000404077981 */ /* 0x000ea2000c1e1900 */
[----:B0-----:R-:W-:-:S04]  /*01a0*/  FFMA R0, R2, R9, UR7 ;  /* 0x0000000702007e23 */ /* 0x001fc80008000009 */
[----:B--2---:R-:W-:-:S05]  /*01b0*/  FMUL R7, R0, R7 ;  /* 0x0000000700077220 */ /* 0x004fca0000400000 */
[----:B------:R-:W-:Y:S01]  /*01c0*/  STG.E desc[UR4][R4.64], R7 ;  /* 0x0000000704007986 */ /* 0x000fe2000c101904 */
[----:B------:R-:W-:Y:S05]  /*01d0*/  EXIT ;  /* 0x000000000000794d */ /* 0x000fea0003800000 */
.L_x_46:
        /* <DEDUP_REMOVED lines=10> */
.L_x_81:


//--------------------- .text._Z10axpb_y_i32iPiiiS_iii --------------------------
	.section	.text._Z10axpb_y_i32iPiiiS_iii,"ax",@progbits
	.align	128
        .global         _Z10axpb_y_i32iPiiiS_iii
        .type           _Z10axpb_y_i32iPiiiS_iii,@function
        .size           _Z10axpb_y_i32iPiiiS_iii,(.L_x_82 - _Z10axpb_y_i32iPiiiS_iii)
        .other          _Z10axpb_y_i32iPiiiS_iii,@"STO_CUDA_ENTRY STV_DEFAULT"
_Z10axpb_y_i32iPiiiS_iii:
.text._Z10axpb_y_i32iPiiiS_iii:
        /* <DEDUP_REMOVED lines=26> */
[----:B0-----:R-:W-:-:S04]  /*01a0*/  IMAD R0, R2, R9, UR7 ;  /* 0x0000000702007e24 */ /* 0x001fc8000f8e0209 */
[----:B--2---:R-:W-:-:S05]  /*01b0*/  IMAD R7, R0, R7, RZ ;  /* 0x0000000700077224 */ /* 0x004fca00078e02ff */
[----:B------:R-:W-:Y:S01]  /*01c0*/  STG.E desc[UR4][R4.64], R7 ;  /* 0x0000000704007986 */ /* 0x000fe2000c101904 */
[----:B------:R-:W-:Y:S05]  /*01d0*/  EXIT ;  /* 0x000000000000794d */ /* 0x000fea0003800000 */
.L_x_47:
        /* <DEDUP_REMOVED lines=10> */
.L_x_82:


//--------------------- .text._Z8aypb_f32fPfifii  --------------------------
	.section	.text._Z8aypb_f32fPfifii,"ax",@progbits
	.align	128
        .global         _Z8aypb_f32fPfifii
        .type           _Z8aypb_f32fPfifii,@function
        .size           _Z8aypb_f32fPfifii,(.L_x_83 - _Z8aypb_f32fPfifii)
        .other          _Z8aypb_f32fPfifii,@"STO_CUDA_ENTRY STV_DEFAULT"
_Z8aypb_f32fPfifii:
.text._Z8aypb_f32fPfifii:
[----:B------:R-:W-:Y:S01]  /*0000*/  LDC R1, c[0x0][0x37c] ;  /* 0x0000df00ff017b82 */ /* 0x000fe20000000800 */
[----:B------:R-:W0:Y:S07]  /*0010*/  S2R R2, SR_TID.Y ;  /* 0x0000000000027919 */ /* 0x000e2e0000002200 */
[----:B------:R-:W1:Y:S01]  /*0020*/  LDC R0, c[0x0][0x360] ;  /* 0x0000d800ff007b82 */ /* 0x000e620000000800 */
[----:B------:R-:W2:Y:S01]  /*0030*/  LDCU.64 UR6, c[0x0][0x398] ;  /* 0x00007300ff0677ac */ /* 0x000ea20008000a00 */
[----:B------:R-:W1:Y:S06]  /*0040*/  S2R R3, SR_TID.X ;  /* 0x0000000000037919 */ /* 0x000e6c0000002100 */
[----:B------:R-:W0:Y:S08]  /*0050*/  S2UR UR5, SR_CTAID.Y ;  /* 0x00000000000579c3 */ /* 0x000e300000002600 */
[----:B------:R-:W0:Y:S08]  /*0060*/  LDC R5, c[0x0][0x364] ;  /* 0x0000d900ff057b82 */ /* 0x000e300000000800 */
[----:B------:R-:W1:Y:S01]  /*0070*/  S2UR UR4, SR_CTAID.X ;  /* 0x00000000000479c3 */ /* 0x000e620000002500 */
[----:B0-----:R-:W-:-:S05]  /*0080*/  IMAD R5, R5, UR5, R2 ;  /* 0x0000000505057c24 */ /* 0x001fca000f8e0202 */
[----:B--2---:R-:W-:Y:S01]  /*0090*/  ISETP.GE.AND P0, PT, R5, UR7, PT ;  /* 0x0000000705007c0c */ /* 0x004fe2000bf06270 */
[----:B-1----:R-:W-:-:S05]  /*00a0*/  IMAD R0, R0, UR4, R3 ;  /* 0x0000000400007c24 */ /* 0x002fca000f8e0203 */
[----:B------:R-:W-:-:S13]  /*00b0*/  ISETP.GE.OR P0, PT, R0, UR6, P0 ;  /* 0x0000000600007c0c */ /* 0x000fda0008706670 */
[----:B------:R-:W-:Y:S05]  /*00c0*/  @P0 EXIT ;  /* 0x000000000000094d */ /* 0x000fea0003800000 */
[----:B------:R-:W0:Y:S01]  /*00d0*/  LDC.64 R2, c[0x0][0x388] ;  /* 0x0000e200ff027b82 */ /* 0x000e220000000a00 */
[----:B------:R-:W1:Y:S01]  /*00e0*/  LDCU.64 UR6, c[0x0][0x390] ;  /* 0x00007200ff0677ac */ /* 0x000e620008000a00 */
[----:B------:R-:W2:Y:S01]  /*00f0*/  LDCU.64 UR4, c[0x0][0x358] ;  /* 0x00006b00ff0477ac */ /* 0x000ea20008000a00 */
[----:B-1----:R-:W-:-:S04]  /*0100*/  IMAD R5, R5, UR6, R0 ;  /* 0x0000000605057c24 */ /* 0x002fc8000f8e0200 */
[----:B0-----:R-:W-:Y:S02]  /*0110*/  IMAD.WIDE R2, R5, 0x4, R2 ;  /* 0x0000000405027825 */ /* 0x001fe400078e0202 */
[----:B------:R-:W0:Y:S03]  /*0120*/  LDC R5, c[0x0][0x380] ;  /* 0x0000e000ff057b82 */ /* 0x000e260000000800 */
[----:B--2---:R-:W0:Y:S02]  /*0130*/  LDG.E R0, desc[UR4][R2.64] ;  /* 0x0000000402007981 */ /* 0x004e24000c1e1900 */
[----:B0-----:R-:W-:-:S05]  /*0140*/  FFMA R5, R0, R5, UR7 ;  /* 0x0000000700057e23 */ /* 0x001fca0008000005 */
[----:B------:R-:W-:Y:S01]  /*0150*/  STG.E desc[UR4][R2.64], R5 ;  /* 0x0000000502007986 */ /* 0x000fe2000c101904 */
[----:B------:R-:W-:Y:S05]  /*0160*/  EXIT ;  /* 0x000000000000794d */ /* 0x000fea0003800000 */
.L_x_48:
        /* <DEDUP_REMOVED lines=9> */
.L_x_83:


//--------------------- .text._Z8aypb_i32iPiiiii  --------------------------
	.section	.text._Z8aypb_i32iPiiiii,"ax",@progbits
	.align	128
        .global         _Z8aypb_i32iPiiiii
        .type           _Z8aypb_i32iPiiiii,@function
        .size           _Z8aypb_i32iPiiiii,(.L_x_84 - _Z8aypb_i32iPiiiii)
        .other          _Z8aypb_i32iPiiiii,@"STO_CUDA_ENTRY STV_DEFAULT"
_Z8aypb_i32iPiiiii:
.text._Z8aypb_i32iPiiiii:
        /* <DEDUP_REMOVED lines=20> */
[----:B0-----:R-:W-:-:S05]  /*0140*/  IMAD R5, R0, R5, UR7 ;  /* 0x0000000700057e24 */ /* 0x001fca000f8e0205 */
[----:B------:R-:W-:Y:S01]  /*0150*/  STG.E desc[UR4][R2.64], R5 ;  /* 0x0000000502007986 */ /* 0x000fe2000c101904 */
[----:B------:R-:W-:Y:S05]  /*0160*/  EXIT ;  /* 0x000000000000794d */ /* 0x000fea0003800000 */
.L_x_49:
        /* <DEDUP_REMOVED lines=9> */
.L_x_84:


//--------------------- .text._Z12binarize_f32PfifS_iii --------------------------
	.section	.text._Z12binarize_f32PfifS_iii,"ax",@progbits
	.align	128
        .global         _Z12binarize_f32PfifS_iii
        .type           _Z12binarize_f32PfifS_iii,@function
        .size           _Z12binarize_f32PfifS_iii,(.L_x_85 - _Z12binarize_f32PfifS_iii)
        .other          _Z12binarize_f32PfifS_iii,@"STO_CUDA_ENTRY STV_DEFAULT"
_Z12binarize_f32PfifS_iii:
.text._Z12binarize_f32PfifS_iii:
        /* <DEDUP_REMOVED lines=24> */
[----:B--2---:R-:W-:-:S05]  /*0180*/  FSET.BF.GT.AND R7, R2, UR7, PT ;  /* 0x0000000702077c0a */ /* 0x004fca000b804000 */
[----:B------:R-:W-:Y:S01]  /*0190*/  STG.E desc[UR4][R4.64], R7 ;  /* 0x0000000704007986 */ /* 0x000fe2000c101904 */
[----:B------:R-:W-:Y:S05]  /*01a0*/  EXIT ;  /* 0x000000000000794d */ /* 0x000fea0003800000 */
.L_x_50:
        /* <DEDUP_REMOVED lines=13> */
.L_x_85:


//--------------------- .text._Z12binarize_i32PiiiS_iii --------------------------
	.section	.text._Z12binarize_i32PiiiS_iii,"ax",@progbits
	.align	128
        .global         _Z12binarize_i32PiiiS_iii
        .type           _Z12binarize_i32PiiiS_iii,@function
        .size           _Z12binarize_i32PiiiS_iii,(.L_x_86 - _Z12binarize_i32PiiiS_iii)
        .other          _Z12binarize_i32PiiiS_iii,@"STO_CUDA_ENTRY STV_DEFAULT"
_Z12binarize_i32PiiiS_iii:
.text._Z12binarize_i32PiiiS_iii:
        /* <DEDUP_REMOVED lines=24> */
[----:B--2---:R-:W-:-:S04]  /*0180*/  ISETP.GT.AND P0, PT, R2, UR7, PT ;  /* 0x0000000702007c0c */ /* 0x004fc8000bf04270 */
[----:B------:R-:W-:-:S05]  /*0190*/  SEL R7, RZ, 0x1, !P0 ;  /* 0x00000001ff077807 */ /* 0x000fca0004000000 */
[----:B------:R-:W-:Y:S01]  /*01a0*/  STG.E desc[UR4][R4.64], R7 ;  /* 0x0000000704007986 */ /* 0x000fe2000c101904 */
[----:B------:R-:W-:Y:S05]  /*01b0*/  EXIT ;  /* 0x000000000000794d */ /* 0x000fea0003800000 */
.L_x_51:
        /* <DEDUP_REMOVED lines=12> */
.L_x_86:


//--------------------- .text._Z10square_f32PfiS_iii --------------------------
	.section	.text._Z10square_f32PfiS_iii,"ax",@progbits
	.align	128
        .global         _Z10square_f32PfiS_iii
        .type           _Z10square_f32PfiS_iii,@function
        .size           _Z10square_f32PfiS_iii,(.L_x_87 - _Z10square_f32PfiS_iii)
        .other          _Z10square_f32PfiS_iii,@"STO_CUDA_ENTRY STV_DEFAULT"
_Z10square_f32PfiS_iii:
.text._Z10square_f32PfiS_iii:
        /* <DEDUP_REMOVED lines=23> */
[----:B0-----:R-:W-:-:S04]  /*0170*/  IMAD.WIDE R4, R7, 0x4, R4 ;  /* 0x0000000407047825 */ /* 0x001fc800078e0204 */
[----:B--2---:R-:W-:-:S05]  /*0180*/  FMUL R7, R2, R2 ;  /* 0x0000000202077220 */ /* 0x004fca0000400000 */
[----:B------:R-:W-:Y:S01]  /*0190*/  STG.E desc[UR4][R4.64], R7 ;  /* 0x0000000704007986 */ /* 0x000fe2000c101904 */
[----:B------:R-:W-:Y:S05]  /*01a0*/  EXIT ;  /* 0x000000000000794d */ /* 0x000fea0003800000 */
.L_x_52:
        /* <DEDUP_REMOVED lines=13> */
.L_x_87:


//--------------------- .text._Z10square_i32PiiS_iii --------------------------
	.section	.text._Z10square_i32PiiS_iii,"ax",@progbits
	.align	128
        .global         _Z10square_i32PiiS_iii
        .type           _Z10square_i32PiiS_iii,@function
        .size           _Z10square_i32PiiS_iii,(.L_x_88 - _Z10square_i32PiiS_iii)
        .other          _Z10square_i32PiiS_iii,@"STO_CUDA_ENTRY STV_DEFAULT"
_Z10square_i32PiiS_iii:
.text._Z10square_i32PiiS_iii:
        /* <DEDUP_REMOVED lines=24> */
[----:B--2---:R-:W-:-:S05]  /*0180*/  IMAD R7, R2, R2, RZ ;  /* 0x0000000202077224 */ /* 0x004fca00078e02ff */
[----:B------:R-:W-:Y:S01]  /*0190*/  STG.E desc[UR4][R4.64], R7 ;  /* 0x0000000704007986 */ /* 0x000fe2000c101904 */
[----:B------:R-:W-:Y:S05]  /*01a0*/  EXIT ;  /* 0x000000000000794d */ /* 0x000fea0003800000 */
.L_x_53:
        /* <DEDUP_REMOVED lines=13> */
.L_x_88:


//--------------------- .text._Z8mult_f32PfiS_iS_iii --------------------------
	.section	.text._Z8mult_f32PfiS_iS_iii,"ax",@progbits
	.align	128
        .global         _Z8mult_f32PfiS_iS_iii
        .type           _Z8mult_f32PfiS_iS_iii,@function
        .size           _Z8mult_f32PfiS_iS_iii,(.L_x_89 - _Z8mult_f32PfiS_iS_iii)
        .other          _Z8mult_f32PfiS_iS_iii,@"STO_CUDA_ENTRY STV_DEFAULT"
_Z8mult_f32PfiS_iS_iii:
.text._Z8mult_f32PfiS_iS_iii:
        /* <DEDUP_REMOVED lines=18> */
[----:B------:R-:W4:Y:S01]  /*0120*/  LDCU.64 UR4, c[0x0][0x358] ;  /* 0x00006b00ff0477ac */ /* 0x000f220008000a00 */
[C-C-:B-1----:R-:W-:Y:S01]  /*0130*/  IMAD R7, R9.reuse, UR6, R0.reuse ;  /* 0x0000000609077c24 */ /* 0x142fe2000f8e0200 */
[----:B------:R-:W1:Y:S01]  /*0140*/  LDCU UR6, c[0x0][0x3a8] ;  /* 0x00007500ff0677ac */ /* 0x000e620008000800 */
[----:B--2---:R-:W-:-:S02]  /*0150*/  IMAD R11, R9, UR7, R0 ;  /* 0x00000007090b7c24 */ /* 0x004fc4000f8e0200 */
[----:B0-----:R-:W-:Y:S02]  /*0160*/  IMAD.WIDE R2, R7, 0x4, R2 ;  /* 0x0000000407027825 */ /* 0x001fe400078e0202 */
[----:B------:R-:W0:Y:S04]  /*0170*/  LDC.64 R6, c[0x0][0x3a0] ;  /* 0x0000e800ff067b82 */ /* 0x000e280000000a00 */
[----:B----4-:R-:W2:Y:S01]  /*0180*/  LDG.E R2, desc[UR4][R2.64] ;  /* 0x0000000402027981 */ /* 0x010ea2000c1e1900 */
[----:B---3--:R-:W-:-:S06]  /*0190*/  IMAD.WIDE R4, R11, 0x4, R4 ;  /* 0x000000040b047825 */ /* 0x008fcc00078e0204 */
[----:B------:R-:W2:Y:S01]  /*01a0*/  LDG.E R5, desc[UR4][R4.64] ;  /* 0x0000000404057981 */ /* 0x000ea2000c1e1900 */
[----:B-1----:R-:W-:-:S04]  /*01b0*/  IMAD R9, R9, UR6, R0 ;  /* 0x0000000609097c24 */ /* 0x002fc8000f8e0200 */
[----:B0-----:R-:W-:-:S04]  /*01c0*/  IMAD.WIDE R6, R9, 0x4, R6 ;  /* 0x0000000409067825 */ /* 0x001fc800078e0206 */
[----:B--2---:R-:W-:-:S05]  /*01d0*/  FMUL R9, R2, R5 ;  /* 0x0000000502097220 */ /* 0x004fca0000400000 */
[----:B------:R-:W-:Y:S01]  /*01e0*/  STG.E desc[UR4][R6.64], R9 ;  /* 0x0000000906007986 */ /* 0x000fe2000c101904 */
[----:B------:R-:W-:Y:S05]  /*01f0*/  EXIT ;  /* 0x000000000000794d */ /* 0x000fea0003800000 */
.L_x_54:
        /* <DEDUP_REMOVED lines=16> */
.L_x_89:


//--------------------- .text._Z8mult_i32PiiS_iS_iii --------------------------
	.section	.text._Z8mult_i32PiiS_iS_iii,"ax",@progbits
	.align	128
        .global         _Z8mult_i32PiiS_iS_iii
        .type           _Z8mult_i32PiiS_iS_iii,@function
        .size           _Z8mult_i32PiiS_iS_iii,(.L_x_90 - _Z8mult_i32PiiS_iS_iii)
        .other          _Z8mult_i32PiiS_iS_iii,@"STO_CUDA_ENTRY STV_DEFAULT"
_Z8mult_i32PiiS_iS_iii:
.text._Z8mult_i32PiiS_iS_iii:
        /* <DEDUP_REMOVED lines=29> */
[----:B--2---:R-:W-:-:S05]  /*01d0*/  IMAD R9, R2, R5, RZ ;  /* 0x0000000502097224 */ /* 0x004fca00078e02ff */
[----:B------:R-:W-:Y:S01]  /*01e0*/  STG.E desc[UR4][R6.64], R9 ;  /* 0x0000000906007986 */ /* 0x000fe2000c101904 */
[----:B------:R-:W-:Y:S05]  /*01f0*/  EXIT ;  /* 0x000000000000794d */ /* 0x000fea0003800000 */
.L_x_55:
        /* <DEDUP_REMOVED lines=16> */
.L_x_90:


//--------------------- .text._Z7sub_f32PfiS_iS_iii --------------------------
	.section	.text._Z7sub_f32PfiS_iS_iii,"ax",@progbits
	.align	128
        .global         _Z7sub_f32PfiS_iS_iii
        .type           _Z7sub_f32PfiS_iS_iii,@function
        .size           _Z7sub_f32PfiS_iS_iii,(.L_x_91 - _Z7sub_f32PfiS_iS_iii)
        .other          _Z7sub_f32PfiS_iS_iii,@"STO_CUDA_ENTRY STV_DEFAULT"
_Z7sub_f32PfiS_iS_iii:
.text._Z7sub_f32PfiS_iS_iii:
        /* <DEDUP_REMOVED lines=29> */
[----:B--2---:R-:W-:-:S05]  /*01d0*/  FADD R9, R2, -R5 ;  /* 0x8000000502097221 */ /* 0x004fca0000000000 */
[----:B------:R-:W-:Y:S01]  /*01e0*/  STG.E desc[UR4][R6.64], R9 ;  /* 0x0000000906007986 */ /* 0x000fe2000c101904 */
[----:B------:R-:W-:Y:S05]  /*01f0*/  EXIT ;  /* 0x000000000000794d */ /* 0x000fea0003800000 */
.L_x_56:
        /* <DEDUP_REMOVED lines=16> */
.L_x_91:


//--------------------- .text._Z7sub_i32PiiS_iS_iii --------------------------
	.section	.text._Z7sub_i32PiiS_iS_iii,"ax",@progbits
	.align	128
        .global         _Z7sub_i32PiiS_iS_iii
        .type           _Z7sub_i32PiiS_iS_iii,@function
        .size           _Z7sub_i32PiiS_iS_iii,(.L_x_92 - _Z7sub_i32PiiS_iS_iii)
        .other          _Z7sub_i32PiiS_iS_iii,@"STO_CUDA_ENTRY STV_DEFAULT"
_Z7sub_i32PiiS_iS_iii:
.text._Z7sub_i32PiiS_iS_iii:
        /* <DEDUP_REMOVED lines=28> */
[----:B0-----:R-:W-:Y:S01]  /*01c0*/  IMAD.WIDE R6, R9, 0x4, R6 ;  /* 0x0000000409067825 */ /* 0x001fe200078e0206 */
[----:B--2---:R-:W-:-:S05]  /*01d0*/  IADD3 R9, PT, PT, R2, -R5, RZ ;  /* 0x8000000502097210 */ /* 0x004fca0007ffe0ff */
[----:B------:R-:W-:Y:S01]  /*01e0*/  STG.E desc[UR4][R6.64], R9 ;  /* 0x0000000906007986 */ /* 0x000fe2000c101904 */
[----:B------:R-:W-:Y:S05]  /*01f0*/  EXIT ;  /* 0x000000000000794d */ /* 0x000fea0003800000 */
.L_x_57:
        /* <DEDUP_REMOVED lines=16> */
.L_x_92:


//--------------------- .text._Z7add_f32PfiS_iS_iii --------------------------
	.section	.text._Z7add_f32PfiS_iS_iii,"ax",@progbits
	.align	128
        .global         _Z7add_f32PfiS_iS_iii
        .type           _Z7add_f32PfiS_iS_iii,@function
        .size           _Z7add_f32PfiS_iS_iii,(.L_x_93 - _Z7add_f32PfiS_iS_iii)
        .other          _Z7add_f32PfiS_iS_iii,@"STO_CUDA_ENTRY STV_DEFAULT"
_Z7add_f32PfiS_iS_iii:
.text._Z7add_f32PfiS_iS_iii:
        /* <DEDUP_REMOVED lines=29> */
[----:B--2---:R-:W-:-:S05]  /*01d0*/  FADD R9, R2, R5 ;  /* 0x0000000502097221 */ /* 0x004fca0000000000 */
[----:B------:R-:W-:Y:S01]  /*01e0*/  STG.E desc[UR4][R6.64], R9 ;  /* 0x0000000906007986 */ /* 0x000fe2000c101904 */
[----:B------:R-:W-:Y:S05]  /*01f0*/  EXIT ;  /* 0x000000000000794d */ /* 0x000fea0003800000 */
.L_x_58:
        /* <DEDUP_REMOVED lines=16> */
.L_x_93:


//--------------------- .text._Z7add_i32PiiS_iS_iii --------------------------
	.section	.text._Z7add_i32PiiS_iS_iii,"ax",@progbits
	.align	128
        .global         _Z7add_i32PiiS_iS_iii
        .type           _Z7add_i32PiiS_iS_iii,@function
        .size           _Z7add_i32PiiS_iS_iii,(.L_x_94 - _Z7add_i32PiiS_iS_iii)
        .other          _Z7add_i32PiiS_iS_iii,@"STO_CUDA_ENTRY STV_DEFAULT"
_Z7add_i32PiiS_iS_iii:
.text._Z7add_i32PiiS_iS_iii:
        /* <DEDUP_REMOVED lines=29> */
[----:B--2---:R-:W-:-:S05]  /*01d0*/  IADD3 R9, PT, PT, R2, R5, RZ ;  /* 0x0000000502097210 */ /* 0x004fca0007ffe0ff */
[----:B------:R-:W-:Y:S01]  /*01e0*/  STG.E desc[UR4][R6.64], R9 ;  /* 0x0000000906007986 */ /* 0x000fe2000c101904 */
[----:B------:R-:W-:Y:S05]  /*01f0*/  EXIT ;  /* 0x000000000000794d */ /* 0x000fea0003800000 */
.L_x_59:
        /* <DEDUP_REMOVED lines=16> */
.L_x_94:


//--------------------- .text._Z7scl_f32PfifS_iii --------------------------
	.section	.text._Z7scl_f32PfifS_iii,"ax",@progbits
	.align	128
        .global         _Z7scl_f32PfifS_iii
        .type           _Z7scl_f32PfifS_iii,@function
        .size           _Z7scl_f32PfifS_iii,(.L_x_95 - _Z7scl_f32PfifS_iii)
        .other          _Z7scl_f32PfifS_iii,@"STO_CUDA_ENTRY STV_DEFAULT"
_Z7scl_f32PfifS_iii:
.text._Z7scl_f32PfifS_iii:
        /* <DEDUP_REMOVED lines=24> */
[----:B--2---:R-:W-:-:S05]  /*0180*/  FMUL R7, R2, UR7 ;  /* 0x0000000702077c20 */ /* 0x004fca0008400000 */
[----:B------:R-:W-:Y:S01]  /*0190*/  STG.E desc[UR4][R4.64], R7 ;  /* 0x0000000704007986 */ /* 0x000fe2000c101904 */
[----:B------:R-:W-:Y:S05]  /*01a0*/  EXIT ;  /* 0x000000000000794d */ /* 0x000fea0003800000 */
.L_x_60:
        /* <DEDUP_REMOVED lines=13> */
.L_x_95:


//--------------------- .text._Z7scl_i32PiiiS_iii --------------------------
	.section	.text._Z7scl_i32PiiiS_iii,"ax",@progbits
	.align	128
        .global         _Z7scl_i32PiiiS_iii
        .type           _Z7scl_i32PiiiS_iii,@function
        .size           _Z7scl_i32PiiiS_iii,(.L_x_96 - _Z7scl_i32PiiiS_iii)
        .other          _Z7scl_i32PiiiS_iii,@"STO_CUDA_ENTRY STV_DEFAULT"
_Z7scl_i32PiiiS_iii:
.text._Z7scl_i32PiiiS_iii:
        /* <DEDUP_REMOVED lines=24> */
[----:B--2---:R-:W-:-:S05]  /*0180*/  IMAD R7, R2, UR7, RZ ;  /* 0x0000000702077c24 */ /* 0x004fca000f8e02ff */
[----:B------:R-:W-:Y:S01]  /*0190*/  STG.E desc[UR4][R4.64], R7 ;  /* 0x0000000704007986 */ /* 0x000fe2000c101904 */
[----:B------:R-:W-:Y:S05]  /*01a0*/  EXIT ;  /* 0x000000000000794d */ /* 0x000fea0003800000 */
.L_x_61:
        /* <DEDUP_REMOVED lines=13> */
.L_x_96:


//--------------------- .text._Z12addValue_f32PfifS_iii --------------------------
	.section	.text._Z12addValue_f32PfifS_iii,"ax",@progbits
	.align	128
        .global         _Z12addValue_f32PfifS_iii
        .type           _Z12addValue_f32PfifS_iii,@function
        .size           _Z12addValue_f32PfifS_iii,(.L_x_97 - _Z12addValue_f32PfifS_iii)
        .other          _Z12addValue_f32PfifS_iii,@"STO_CUDA_ENTRY STV_DEFAULT"
_Z12addValue_f32PfifS_iii:
.text._Z12addValue_f32PfifS_iii:
        /* <DEDUP_REMOVED lines=24> */
[----:B--2---:R-:W-:-:S05]  /*0180*/  FADD R7, R2, UR7 ;  /* 0x0000000702077e21 */ /* 0x004fca0008000000 */
[----:B------:R-:W-:Y:S01]  /*0190*/  STG.E desc[UR4][R4.64], R7 ;  /* 0x0000000704007986 */ /* 0x000fe2000c101904 */
[----:B------:R-:W-:Y:S05]  /*01a0*/  EXIT ;  /* 0x000000000000794d */ /* 0x000fea0003800000 */
.L_x_62:
        /* <DEDUP_REMOVED lines=13> */
.L_x_97:


//--------------------- .text._Z12addValue_i32PiiiS_iii --------------------------
	.section	.text._Z12addValue_i32PiiiS_iii,"ax",@progbits
	.align	128
        .global         _Z12addValue_i32PiiiS_iii
        .type           _Z12addValue_i32PiiiS_iii,@function
        .size           _Z12addValue_i32PiiiS_iii,(.L_x_98 - _Z12addValue_i32PiiiS_iii)
        .other          _Z12addValue_i32PiiiS_iii,@"STO_CUDA_ENTRY STV_DEFAULT"
_Z12addValue_i32PiiiS_iii:
.text._Z12addValue_i32PiiiS_iii:
        /* <DEDUP_REMOVED lines=24> */
[----:B--2---:R-:W-:-:S05]  /*0180*/  IADD3 R7, PT, PT, R2, UR7, RZ ;  /* 0x0000000702077c10 */ /* 0x004fca000fffe0ff */
[----:B------:R-:W-:Y:S01]  /*0190*/  STG.E desc[UR4][R4.64], R7 ;  /* 0x0000000704007986 */ /* 0x000fe2000c101904 */
[----:B------:R-:W-:Y:S05]  /*01a0*/  EXIT ;  /* 0x000000000000794d */ /* 0x000fea0003800000 */
.L_x_63:
        /* <DEDUP_REMOVED lines=13> */
.L_x_98:


//--------------------- .text._Z8init_f32Pfifii   --------------------------
	.section	.text._Z8init_f32Pfifii,"ax",@progbits
	.align	128
        .global         _Z8init_f32Pfifii
        .type           _Z8init_f32Pfifii,@function
        .size           _Z8init_f32Pfifii,(.L_x_99 - _Z8init_f32Pfifii)
        .other          _Z8init_f32Pfifii,@"STO_CUDA_ENTRY STV_DEFAULT"
_Z8init_f32Pfifii:
.text._Z8init_f32Pfifii:
        /* <DEDUP_REMOVED lines=14> */
[----:B------:R-:W1:Y:S07]  /*00e0*/  LDCU.64 UR4, c[0x0][0x358] ;  /* 0x00006b00ff0477ac */ /* 0x000e6e0008000a00 */
[----:B------:R-:W2:Y:S01]  /*00f0*/  LDC.64 R2, c[0x0][0x380] ;  /* 0x0000e000ff027b82 */ /* 0x000ea20000000a00 */
[----:B0-----:R-:W-:-:S04]  /*0100*/  IMAD R5, R0, R6, R5 ;  /* 0x0000000600057224 */ /* 0x001fc800078e0205 */
[----:B--2---:R-:W-:-:S05]  /*0110*/  IMAD.WIDE R2, R5, 0x4, R2 ;  /* 0x0000000405027825 */ /* 0x004fca00078e0202 */
[----:B-1----:R-:W-:Y:S01]  /*0120*/  STG.E desc[UR4][R2.64], R7 ;  /* 0x0000000702007986 */ /* 0x002fe2000c101904 */
[----:B------:R-:W-:Y:S05]  /*0130*/  EXIT ;  /* 0x000000000000794d */ /* 0x000fea0003800000 */
.L_x_64:
        /* <DEDUP_REMOVED lines=12> */
.L_x_99:


//--------------------- .text._Z8init_i32Piiiii   --------------------------
	.section	.text._Z8init_i32Piiiii,"ax",@progbits
	.align	128
        .global         _Z8init_i32Piiiii
        .type           _Z8init_i32Piiiii,@function
        .size           _Z8init_i32Piiiii,(.L_x_100 - _Z8init_i32Piiiii)
        .other          _Z8init_i32Piiiii,@"STO_CUDA_ENTRY STV_DEFAULT"
_Z8init_i32Piiiii:
.text._Z8init_i32Piiiii:
        /* <DEDUP_REMOVED lines=20> */
.L_x_65:
        /* <DEDUP_REMOVED lines=12> */
.L_x_100:


//--------------------- .nv.shared.reserved.0     --------------------------
	.section	.nv.shared.reserved.0,"aw",@nobits
	.weak		__nv_reservedSMEM_offset_0_alias
	.size		__nv_reservedSMEM_offset_0_alias, 0, 64
	.other		__nv_reservedSMEM_offset_0_alias,@"STO_CUDA_RESERVED_SHARED STV_DEFAULT"
__nv_reservedSMEM_offset_0_alias:
	.zero		0
	.zero		64


//--------------------- .nv.constant0._Z19customErrorCalc_f32PfiS_ifffS_iii --------------------------
	.section	.nv.constant0._Z19customErrorCalc_f32PfiS_ifffS_iii,"a",@progbits
	.sectionflags	@""
	.align	4
.nv.constant0._Z19customErrorCalc_f32PfiS_ifffS_iii:
	.zero		956


//--------------------- .nv.constant0._Z13reluDeriv_f32PfiS_iii --------------------------
	.section	.nv.constant0._Z13reluDeriv_f32PfiS_iii,"a",@progbits
	.sectionflags	@""
	.align	4
.nv.constant0._Z13reluDeriv_f32PfiS_iii:
	.zero		932


//--------------------- .nv.constant0._Z8relu_f32PfiS_iii --------------------------
	.section	.nv.constant0._Z8relu_f32PfiS_iii,"a",@progbits
	.sectionflags	@""
	.align	4
.nv.constant0._Z8relu_f32PfiS_iii:
	.zero		932


//--------------------- .nv.constant0._Z13tanhDeriv_f32PfiS_iii --------------------------
	.section	.nv.constant0._Z13tanhDeriv_f32PfiS_iii,"a",@progbits
	.sectionflags	@""
	.align	4
.nv.constant0._Z13tanhDeriv_f32PfiS_iii:
	.zero		932


//--------------------- .nv.constant0._Z8tanh_f32PfiS_iii --------------------------
	.section	.nv.constant0._Z8tanh_f32PfiS_iii,"a",@progbits
	.sectionflags	@""
	.align	4
.nv.constant0._Z8tanh_f32PfiS_iii:
	.zero		932


//--------------------- .nv.constant0._Z16sigmoidDeriv_f32PfiS_iii --------------------------
	.section	.nv.constant0._Z16sigmoidDeriv_f32PfiS_iii,"a",@progbits
	.sectionflags	@""
	.align	4
.nv.constant0._Z16sigmoidDeriv_f32PfiS_iii:
	.zero		932


//--------------------- .nv.constant0._Z11sigmoid_f32PfiS_iii --------------------------
	.section	.nv.constant0._Z11sigmoid_f32PfiS_iii,"a",@progbits
	.sectionflags	@""
	.align	4
.nv.constant0._Z11sigmoid_f32PfiS_iii:
	.zero		932


//--------------------- .nv.constant0._Z13x_avpb_py_f32PfifS_ifS_iii --------------------------
	.section	.nv.constant0._Z13x_avpb_py_f32PfifS_ifS_iii,"a",@progbits
	.sectionflags	@""
	.align	4
.nv.constant0._Z13x_avpb_py_f32PfifS_ifS_iii:
	.zero		948


//--------------------- .nv.constant0._Z13x_avpb_py_i32PiiiS_iiS_iii --------------------------
	.section	.nv.constant0._Z13x_avpb_py_i32PiiiS_iiS_iii,"a",@progbits
	.sectionflags	@""
	.align	4
.nv.constant0._Z13x_avpb_py_i32PiiiS_iiS_iii:
	.zero		948


//--------------------- .nv.constant0._Z8xvpy_f32PfiS_iS_iii --------------------------
	.section	.nv.constant0._Z8xvpy_f32PfiS_iS_iii,"a",@progbits
	.sectionflags	@""
	.align	4
.nv.constant0._Z8xvpy_f32PfiS_iS_iii:
	.zero		948


//--------------------- .nv.constant0._Z8xvpy_i32PiiS_iS_iii --------------------------
	.section	.nv.constant0._Z8xvpy_i32PiiS_iS_iii,"a",@progbits
	.sectionflags	@""
	.align	4
.nv.constant0._Z8xvpy_i32PiiS_iS_iii:
	.zero		948


//--------------------- .nv.constant0._Z10axpb_y_f32fPfifS_iii --------------------------
	.section	.nv.constant0._Z10axpb_y_f32fPfifS_iii,"a",@progbits
	.sectionflags	@""
	.align	4
.nv.constant0._Z10axpb_y_f32fPfifS_iii:
	.zero		940


//--------------------- .nv.constant0._Z10axpb_y_i32iPiiiS_iii --------------------------
	.section	.nv.constant0._Z10axpb_y_i32iPiiiS_iii,"a",@progbits
	.sectionflags	@""
	.align	4
.nv.constant0._Z10axpb_y_i32iPiiiS_iii:
	.zero		940


//--------------------- .nv.constant0._Z8aypb_f32fPfifii --------------------------
	.section	.nv.constant0._Z8aypb_f32fPfifii,"a",@progbits
	.sectionflags	@""
	.align	4
.nv.constant0._Z8aypb_f32fPfifii:
	.zero		928


//--------------------- .nv.constant0._Z8aypb_i32iPiiiii --------------------------
	.section	.nv.constant0._Z8aypb_i32iPiiiii,"a",@progbits
	.sectionflags	@""
	.align	4
.nv.constant0._Z8aypb_i32iPiiiii:
	.zero		928


//--------------------- .nv.constant0._Z12binarize_f32PfifS_iii --------------------------
	.section	.nv.constant0._Z12binarize_f32PfifS_iii,"a",@progbits
	.sectionflags	@""
	.align	4
.nv.constant0._Z12binarize_f32PfifS_iii:
	.zero		932


//--------------------- .nv.constant0._Z12binarize_i32PiiiS_iii --------------------------
	.section	.nv.constant0._Z12binarize_i32PiiiS_iii,"a",@progbits
	.sectionflags	@""
	.align	4
.nv.constant0._Z12binarize_i32PiiiS_iii:
	.zero		932


//--------------------- .nv.constant0._Z10square_f32PfiS_iii --------------------------
	.section	.nv.constant0._Z10square_f32PfiS_iii,"a",@progbits
	.sectionflags	@""
	.align	4
.nv.constant0._Z10square_f32PfiS_iii:
	.zero		932


//--------------------- .nv.constant0._Z10square_i32PiiS_iii --------------------------
	.section	.nv.constant0._Z10square_i32PiiS_iii,"a",@progbits
	.sectionflags	@""
	.align	4
.nv.constant0._Z10square_i32PiiS_iii:
	.zero		932


//--------------------- .nv.constant0._Z8mult_f32PfiS_iS_iii --------------------------
	.section	.nv.constant0._Z8mult_f32PfiS_iS_iii,"a",@progbits
	.sectionflags	@""
	.align	4
.nv.constant0._Z8mult_f32PfiS_iS_iii:
	.zero		948


//--------------------- .nv.constant0._Z8mult_i32PiiS_iS_iii --------------------------
	.section	.nv.constant0._Z8mult_i32PiiS_iS_iii,"a",@progbits
	.sectionflags	@""
	.align	4
.nv.constant0._Z8mult_i32PiiS_iS_iii:
	.zero		948


//--------------------- .nv.constant0._Z7sub_f32PfiS_iS_iii --------------------------
	.section	.nv.constant0._Z7sub_f32PfiS_iS_iii,"a",@progbits
	.sectionflags	@""
	.align	4
.nv.constant0._Z7sub_f32PfiS_iS_iii:
	.zero		948


//--------------------- .nv.constant0._Z7sub_i32PiiS_iS_iii --------------------------
	.section	.nv.constant0._Z7sub_i32PiiS_iS_iii,"a",@progbits
	.sectionflags	@""
	.align	4
.nv.constant0._Z7sub_i32PiiS_iS_iii:
	.zero		948


//--------------------- .nv.constant0._Z7add_f32PfiS_iS_iii --------------------------
	.section	.nv.constant0._Z7add_f32PfiS_iS_iii,"a",@progbits
	.sectionflags	@""
	.align	4
.nv.constant0._Z7add_f32PfiS_iS_iii:
	.zero		948


//--------------------- .nv.constant0._Z7add_i32PiiS_iS_iii --------------------------
	.section	.nv.constant0._Z7add_i32PiiS_iS_iii,"a",@progbits
	.sectionflags	@""
	.align	4
.nv.constant0._Z7add_i32PiiS_iS_iii:
	.zero		948


//--------------------- .nv.constant0._Z7scl_f32PfifS_iii --------------------------
	.section	.nv.constant0._Z7scl_f32PfifS_iii,"a",@progbits
	.sectionflags	@""
	.align	4
.nv.constant0._Z7scl_f32PfifS_iii:
	.zero		932


//--------------------- .nv.constant0._Z7scl_i32PiiiS_iii --------------------------
	.section	.nv.constant0._Z7scl_i32PiiiS_iii,"a",@progbits
	.sectionflags	@""
	.align	4
.nv.constant0._Z7scl_i32PiiiS_iii:
	.zero		932


//--------------------- .nv.constant0._Z12addValue_f32PfifS_iii --------------------------
	.section	.nv.constant0._Z12addValue_f32PfifS_iii,"a",@progbits
	.sectionflags	@""
	.align	4
.nv.constant0._Z12addValue_f32PfifS_iii:
	.zero		932


//--------------------- .nv.constant0._Z12addValue_i32PiiiS_iii --------------------------
	.section	.nv.constant0._Z12addValue_i32PiiiS_iii,"a",@progbits
	.sectionflags	@""
	.align	4
.nv.constant0._Z12addValue_i32PiiiS_iii:
	.zero		932


//--------------------- .nv.constant0._Z8init_f32Pfifii --------------------------
	.section	.nv.constant0._Z8init_f32Pfifii,"a",@progbits
	.sectionflags	@""
	.align	4
.nv.constant0._Z8init_f32Pfifii:
	.zero		920


//--------------------- .nv.constant0._Z8init_i32Piiiii --------------------------
	.section	.nv.constant0._Z8init_i32Piiiii,"a",@progbits
	.sectionflags	@""
	.align	4
.nv.constant0._Z8init_i32Piiiii:
	.zero		920


//--------------------- SYMBOLS --------------------------

	.type		.nv.reservedSmem.offset0,@object
	.size		.nv.reservedSmem.offset0,0x4
